	.target	sm_90a

	.elftype	@"ET_EXEC"


//--------------------- .note.nv.tkinfo           --------------------------
	.section	.note.nv.tkinfo,"",@"SHT_NOTE"
	.sectionflags	@"SHF_NOTE_NV_TKINFO"
	.tkinfo
        /*0018*/ 	.word	0x00000002
        /*0030*/ 	.string	""
        /*0030*/ 	.string	"ptxas"
        /*0030*/ 	.string	"Cuda compilation tools, release 13.0, V13.0.88"
        /*0030*/ 	.string	"Build cuda_13.0.r13.0/compiler.36424714_0"
        /*0030*/ 	.string	"-arch sm_90a -m 64 "



//--------------------- .note.nv.cuinfo           --------------------------
	.section	.note.nv.cuinfo,"",@"SHT_NOTE"
	.sectionflags	@"SHF_NOTE_NV_CUINFO"
        /*0018*/ 	.short	0x0002
        /*001a*/ 	.short	0x005a
        /*001c*/ 	.short	0x0082
	.zero		2


//--------------------- .nv.info                  --------------------------
	.section	.nv.info,"",@"SHT_CUDA_INFO"
	.align	4


	//----- nvinfo : EIATTR_REGCOUNT
	.align		4
        /*0000*/ 	.byte	0x04, 0x2f
        /*0002*/ 	.short	(.L_12 - .L_11)
	.align		4
.L_11:
        /*0004*/ 	.word	index@(_ZN7cutlass13device_kernelINS_4gemm6kernel13GemmUniversalIN4cute5tupleIJiiiiEEENS1_10collective13CollectiveMmaINS1_37MainloopSm90TmaGmmaWarpSpecializedFP8ILi3ENS5_IJNS4_1CILi2EEENSA_ILi1EEESC_EEENS1_32KernelTmaWarpSpecializedPingpongEEENS5_IJNSA_ILi64EEENSA_ILi256EEESG_EEENS_12float_e5m2_tENS5_IJlSC_lEEESJ_SK_NS4_8TiledMMAINS4_8MMA_AtomIJNS4_4SM904GMMA31MMA_64x256x32_F32E5M2E5M2_SS_TNILNSO_7ScaleInE1ELSQ_1EEEEEENS4_6LayoutINS5_IJSC_SC_SC_EEENS5_IJNSA_ILi0EEESV_SV_EEEEENS5_IJNS4_10UnderscoreESY_SY_EEEEENS4_13SM90_TMA_LOADENS4_14ComposedLayoutINS4_7SwizzleILi2ELi4ELi3EEENS4_18smem_ptr_flag_bitsILi8EEENST_INS5_IJNSA_ILi8EEESG_EEENS5_IJSG_SC_EEEEEEEvNS4_8identityENS4_23SM90_TMA_LOAD_MULTICASTES1B_vS1C_EENS_8epilogue10collective6detail29Sm90TmaWarpSpecializedAdapterINS1G_15DefaultEpilogueISJ_SK_SK_NS1F_6thread17LinearCombinationISJ_Li1EffLNS1K_9ScaleType4KindE0ELNS_15FloatRoundStyleE2ESJ_EENS1_15EpilogueDefaultEEEEEvvEEEEvNT_6ParamsE)
        /*0008*/ 	.word	0x000000a8


	//----- nvinfo : EIATTR_FRAME_SIZE
	.align		4
.L_12:
        /*000c*/ 	.byte	0x04, 0x11
        /*000e*/ 	.short	(.L_14 - .L_13)
	.align		4
.L_13:
        /*0010*/ 	.word	index@(_ZN7cutlass13device_kernelINS_4gemm6kernel13GemmUniversalIN4cute5tupleIJiiiiEEENS1_10collective13CollectiveMmaINS1_37MainloopSm90TmaGmmaWarpSpecializedFP8ILi3ENS5_IJNS4_1CILi2EEENSA_ILi1EEESC_EEENS1_32KernelTmaWarpSpecializedPingpongEEENS5_IJNSA_ILi64EEENSA_ILi256EEESG_EEENS_12float_e5m2_tENS5_IJlSC_lEEESJ_SK_NS4_8TiledMMAINS4_8MMA_AtomIJNS4_4SM904GMMA31MMA_64x256x32_F32E5M2E5M2_SS_TNILNSO_7ScaleInE1ELSQ_1EEEEEENS4_6LayoutINS5_IJSC_SC_SC_EEENS5_IJNSA_ILi0EEESV_SV_EEEEENS5_IJNS4_10UnderscoreESY_SY_EEEEENS4_13SM90_TMA_LOADENS4_14ComposedLayoutINS4_7SwizzleILi2ELi4ELi3EEENS4_18smem_ptr_flag_bitsILi8EEENST_INS5_IJNSA_ILi8EEESG_EEENS5_IJSG_SC_EEEEEEEvNS4_8identityENS4_23SM90_TMA_LOAD_MULTICASTES1B_vS1C_EENS_8epilogue10collective6detail29Sm90TmaWarpSpecializedAdapterINS1G_15DefaultEpilogueISJ_SK_SK_NS1F_6thread17LinearCombinationISJ_Li1EffLNS1K_9ScaleType4KindE0ELNS_15FloatRoundStyleE2ESJ_EENS1_15EpilogueDefaultEEEEEvvEEEEvNT_6ParamsE)
        /*0014*/ 	.word	0x00000118


	//----- nvinfo : EIATTR_MIN_STACK_SIZE
	.align		4
.L_14:
        /*0018*/ 	.byte	0x04, 0x12
        /*001a*/ 	.short	(.L_16 - .L_15)
	.align		4
.L_15:
        /*001c*/ 	.word	index@(_ZN7cutlass13device_kernelINS_4gemm6kernel13GemmUniversalIN4cute5tupleIJiiiiEEENS1_10collective13CollectiveMmaINS1_37MainloopSm90TmaGmmaWarpSpecializedFP8ILi3ENS5_IJNS4_1CILi2EEENSA_ILi1EEESC_EEENS1_32KernelTmaWarpSpecializedPingpongEEENS5_IJNSA_ILi64EEENSA_ILi256EEESG_EEENS_12float_e5m2_tENS5_IJlSC_lEEESJ_SK_NS4_8TiledMMAINS4_8MMA_AtomIJNS4_4SM904GMMA31MMA_64x256x32_F32E5M2E5M2_SS_TNILNSO_7ScaleInE1ELSQ_1EEEEEENS4_6LayoutINS5_IJSC_SC_SC_EEENS5_IJNSA_ILi0EEESV_SV_EEEEENS5_IJNS4_10UnderscoreESY_SY_EEEEENS4_13SM90_TMA_LOADENS4_14ComposedLayoutINS4_7SwizzleILi2ELi4ELi3EEENS4_18smem_ptr_flag_bitsILi8EEENST_INS5_IJNSA_ILi8EEESG_EEENS5_IJSG_SC_EEEEEEEvNS4_8identityENS4_23SM90_TMA_LOAD_MULTICASTES1B_vS1C_EENS_8epilogue10collective6detail29Sm90TmaWarpSpecializedAdapterINS1G_15DefaultEpilogueISJ_SK_SK_NS1F_6thread17LinearCombinationISJ_Li1EffLNS1K_9ScaleType4KindE0ELNS_15FloatRoundStyleE2ESJ_EENS1_15EpilogueDefaultEEEEEvvEEEEvNT_6ParamsE)
        /*0020*/ 	.word	0x00000118
.L_16:


//--------------------- .nv.compat                --------------------------
	.section	.nv.compat,"",@"SHT_CUDA_COMPAT_INFO"
	.align	4
        /*0000*/ 	.byte	0x02, 0x09, 0x01, 0x00, 0x02, 0x02, 0x04, 0x00, 0x02, 0x05, 0x05, 0x00, 0x03, 0x07, 0x01, 0x01
        /*0010*/ 	.byte	0x02, 0x03, 0x01, 0x00, 0x02, 0x06, 0x01, 0x00, 0x04, 0x0b, 0x08, 0x00, 0x00, 0x00, 0x00, 0x00
        /*0020*/ 	.byte	0x00, 0x00, 0x00, 0x00


//--------------------- .nv.info._ZN7cutlass13device_kernelINS_4gemm6kernel13GemmUniversalIN4cute5tupleIJiiiiEEENS1_10collective13CollectiveMmaINS1_37MainloopSm90TmaGmmaWarpSpecializedFP8ILi3ENS5_IJNS4_1CILi2EEENSA_ILi1EEESC_EEENS1_32KernelTmaWarpSpecializedPingpongEEENS5_IJNSA_ILi64EEENSA_ILi256EEESG_EEENS_12float_e5m2_tENS5_IJlSC_lEEESJ_SK_NS4_8TiledMMAINS4_8MMA_AtomIJNS4_4SM904GMMA31MMA_64x256x32_F32E5M2E5M2_SS_TNILNSO_7ScaleInE1ELSQ_1EEEEEENS4_6LayoutINS5_IJSC_SC_SC_EEENS5_IJNSA_ILi0EEESV_SV_EEEEENS5_IJNS4_10UnderscoreESY_SY_EEEEENS4_13SM90_TMA_LOADENS4_14ComposedLayoutINS4_7SwizzleILi2ELi4ELi3EEENS4_18smem_ptr_flag_bitsILi8EEENST_INS5_IJNSA_ILi8EEESG_EEENS5_IJSG_SC_EEEEEEEvNS4_8identityENS4_23SM90_TMA_LOAD_MULTICASTES1B_vS1C_EENS_8epilogue10collective6detail29Sm90TmaWarpSpecializedAdapterINS1G_15DefaultEpilogueISJ_SK_SK_NS1F_6thread17LinearCombinationISJ_Li1EffLNS1K_9ScaleType4KindE0ELNS_15FloatRoundStyleE2ESJ_EENS1_15EpilogueDefaultEEEEEvvEEEEvNT_6ParamsE --------------------------
	.section	.nv.info._ZN7cutlass13device_kernelINS_4gemm6kernel13GemmUniversalIN4cute5tupleIJiiiiEEENS1_10collective13CollectiveMmaINS1_37MainloopSm90TmaGmmaWarpSpecializedFP8ILi3ENS5_IJNS4_1CILi2EEENSA_ILi1EEESC_EEENS1_32KernelTmaWarpSpecializedPingpongEEENS5_IJNSA_ILi64EEENSA_ILi256EEESG_EEENS_12float_e5m2_tENS5_IJlSC_lEEESJ_SK_NS4_8TiledMMAINS4_8MMA_AtomIJNS4_4SM904GMMA31MMA_64x256x32_F32E5M2E5M2_SS_TNILNSO_7ScaleInE1ELSQ_1EEEEEENS4_6LayoutINS5_IJSC_SC_SC_EEENS5_IJNSA_ILi0EEESV_SV_EEEEENS5_IJNS4_10UnderscoreESY_SY_EEEEENS4_13SM90_TMA_LOADENS4_14ComposedLayoutINS4_7SwizzleILi2ELi4ELi3EEENS4_18smem_ptr_flag_bitsILi8EEENST_INS5_IJNSA_ILi8EEESG_EEENS5_IJSG_SC_EEEEEEEvNS4_8identityENS4_23SM90_TMA_LOAD_MULTICASTES1B_vS1C_EENS_8epilogue10collective6detail29Sm90TmaWarpSpecializedAdapterINS1G_15DefaultEpilogueISJ_SK_SK_NS1F_6thread17LinearCombinationISJ_Li1EffLNS1K_9ScaleType4KindE0ELNS_15FloatRoundStyleE2ESJ_EENS1_15EpilogueDefaultEEEEEvvEEEEvNT_6ParamsE,"",@"SHT_CUDA_INFO"
	.sectionflags	@""
	.align	4


	//----- nvinfo : EIATTR_CUDA_API_VERSION
	.align		4
        /*0000*/ 	.byte	0x04, 0x37
        /*0002*/ 	.short	(.L_18 - .L_17)
.L_17:
        /*0004*/ 	.word	0x00000082


	//----- nvinfo : EIATTR_KPARAM_INFO
	.align		4
.L_18:
        /*0008*/ 	.byte	0x04, 0x17
        /*000a*/ 	.short	(.L_20 - .L_19)
.L_19:
        /*000c*/ 	.word	0x00000000
        /*0010*/ 	.short	0x0000
        /*0012*/ 	.short	0x0070
        /*0014*/ 	.byte	0x00, 0xf0, 0x01, 0x10


	//----- nvinfo : EIATTR_SPARSE_MMA_MASK
	.align		4
.L_20:
        /*0018*/ 	.byte	0x03, 0x50
        /*001a*/ 	.short	0x0000


	//----- nvinfo : EIATTR_MAXREG_COUNT
	.align		4
        /*001c*/ 	.byte	0x03, 0x1b
        /*001e*/ 	.short	0x00a8


	//----- nvinfo : EIATTR_NUM_BARRIERS
	.align		4
        /*0020*/ 	.byte	0x02, 0x4c
        /*0022*/ 	.byte	0x01
	.zero		1


	//----- nvinfo : EIATTR_ANNOTATIONS
	.align		4
        /*0024*/ 	.byte	0x04, 0x55
        /*0026*/ 	.short	(.L_22 - .L_21)


	//   ....[0]....
.L_21:
        /*0028*/ 	.word	0x00000001
        /*002c*/ 	.byte	0x00, 0x07, 0x00, 0x00, 0x01, 0x00, 0x00, 0x00, 0xf0, 0x08, 0x00, 0x00, 0x01, 0x00, 0x00, 0x00
        /* <DEDUP_REMOVED lines=212> */
        /*0d7c*/ 	.byte	0x90, 0x02, 0x01, 0x00


	//----- nvinfo : EIATTR_MERCURY_ISA_VERSION
	.align		4
.L_22:
        /*0d80*/ 	.byte	0x03, 0x5f
        /*0d82*/ 	.short	0x0101


	//----- nvinfo : EIATTR_INT_WARP_WIDE_INSTR_OFFSETS
	.align		4
        /*0d84*/ 	.byte	0x04, 0x31
        /*0d86*/ 	.short	(.L_24 - .L_23)


	//   ....[0]....
.L_23:
        /*0d88*/ 	.word	0x00000580


	//   ....[1]....
        /*0d8c*/ 	.word	0x00000600


	//   ....[2]....
        /*0d90*/ 	.word	0x00000610


	//   ....[3]....
        /*0d94*/ 	.word	0x00000640


	//   ....[4]....
        /*0d98*/ 	.word	0x00000680


	//   ....[5]....
        /*0d9c*/ 	.word	0x000006b0


	//   ....[6]....
        /*0da0*/ 	.word	0x000007c0


	//   ....[7]....
        /*0da4*/ 	.word	0x000007e0


	//   ....[8]....
        /*0da8*/ 	.word	0x00005650


	//----- nvinfo : EIATTR_COOP_GROUP_MASK_REGIDS
	.align		4
.L_24:
        /*0dac*/ 	.byte	0x04, 0x29
        /*0dae*/ 	.short	(.L_26 - .L_25)


	//   ....[0]....
.L_25:
        /*0db0*/ 	.word	0xffffffff


	//   ....[1]....
        /*0db4*/ 	.word	0xffffffff


	//   ....[2]....
        /*0db8*/ 	.word	0xffffffff


	//   ....[3]....
        /*0dbc*/ 	.word	0xffffffff


	//   ....[4]....
        /*0dc0*/ 	.word	0xffffffff


	//   ....[5]....
        /*0dc4*/ 	.word	0xffffffff


	//   ....[6]....
        /*0dc8*/ 	.word	0xffffffff


	//----- nvinfo : EIATTR_COOP_GROUP_INSTR_OFFSETS
	.align		4
.L_26:
        /*0dcc*/ 	.byte	0x04, 0x28
        /*0dce*/ 	.short	(.L_28 - .L_27)


	//   ....[0]....
.L_27:
        /*0dd0*/ 	.word	0x00000070


	//   ....[1]....
        /*0dd4*/ 	.word	0x00000090


	//   ....[2]....
        /*0dd8*/ 	.word	0x00000190


	//   ....[3]....
        /*0ddc*/ 	.word	0x00000390


	//   ....[4]....
        /*0de0*/ 	.word	0x000003d0


	//   ....[5]....
        /*0de4*/ 	.word	0x000004d0


	//   ....[6]....
        /*0de8*/ 	.word	0x00000980


	//----- nvinfo : EIATTR_REG_RECONFIG
	.align		4
.L_28:
        /*0dec*/ 	.byte	0x01, 0x54
	.zero		2


	//----- nvinfo : EIATTR_MBARRIER_INSTR_OFFSETS
	.align		4
        /*0df0*/ 	.byte	0x04, 0x39
        /*0df2*/ 	.short	(.L_30 - .L_29)


	//   ....[0]....
.L_29:
        /*0df4*/ 	.word	0x00000310
        /*0df8*/ 	.word	0x000000ff
        /*0dfc*/ 	.word	0x00000000
        /*0e00*/ 	.short	0x0100
        /*0e02*/ 	.byte	0x07
	.zero		1


	//   ....[1]....
        /*0e04*/ 	.word	0x00000320
        /*0e08*/ 	.word	0x000000ff
        /*0e0c*/ 	.word	0x00000018
        /*0e10*/ 	.short	0x0100
        /*0e12*/ 	.byte	0x07
	.zero		1


	//   ....[2]....
        /*0e14*/ 	.word	0x00000330
        /*0e18*/ 	.word	0x000000ff
        /*0e1c*/ 	.word	0x00000008
        /*0e20*/ 	.short	0x0100
        /*0e22*/ 	.byte	0x07
	.zero		1


	//   ....[3]....
        /*0e24*/ 	.word	0x00000340
        /*0e28*/ 	.word	0x000000ff
        /*0e2c*/ 	.word	0x00000020
        /*0e30*/ 	.short	0x0100
        /*0e32*/ 	.byte	0x07
	.zero		1


	//   ....[4]....
        /*0e34*/ 	.word	0x00000350
        /*0e38*/ 	.word	0x000000ff
        /*0e3c*/ 	.word	0x00000010
        /*0e40*/ 	.short	0x0100
        /*0e42*/ 	.byte	0x07
	.zero		1


	//   ....[5]....
        /*0e44*/ 	.word	0x00000360
        /*0e48*/ 	.word	0x000000ff
        /*0e4c*/ 	.word	0x00000028
        /*0e50*/ 	.short	0x0100
        /*0e52*/ 	.byte	0x07
	.zero		1


	//   ....[6]....
        /*0e54*/ 	.word	0x00000820
        /*0e58*/ 	.word	0x000000ff
        /*0e5c*/ 	.word	0x00000060
        /*0e60*/ 	.short	0x0100
        /*0e62*/ 	.byte	0x07
	.zero		1


	//   ....[7]....
        /*0e64*/ 	.word	0x000008c0
        /*0e68*/ 	.word	0x000000ff
        /*0e6c*/ 	.word	0x00000068
        /*0e70*/ 	.short	0x0100
        /*0e72*/ 	.byte	0x07
	.zero		1


	//   ....[8]....
        /*0e74*/ 	.word	0x00000900
        /*0e78*/ 	.word	0x000000ff
        /*0e7c*/ 	.word	0x00000040
        /*0e80*/ 	.short	0x0100
        /*0e82*/ 	.byte	0x0a
	.zero		1


	//   ....[9]....
        /*0e84*/ 	.word	0x00000910
        /*0e88*/ 	.word	0x000000ff
        /*0e8c*/ 	.word	0x00000048
        /*0e90*/ 	.short	0x0100
        /*0e92*/ 	.byte	0x0a
	.zero		1


	//   ....[10]....
        /*0e94*/ 	.word	0x00000920
        /*0e98*/ 	.word	0x000000ff
        /*0e9c*/ 	.word	0x00000050
        /*0ea0*/ 	.short	0x0100
        /*0ea2*/ 	.byte	0x0a
	.zero		1


	//   ....[11]....
        /*0ea4*/ 	.word	0x00000930
        /*0ea8*/ 	.word	0x000000ff
        /*0eac*/ 	.word	0x00000058
        /*0eb0*/ 	.short	0x0100
        /*0eb2*/ 	.byte	0x0a
	.zero		1


	//   ....[12]....
        /*0eb4*/ 	.word	0x000017e0
        /*0eb8*/ 	.word	0x000000ff
        /*0ebc*/ 	.word	0xfffffff8
        /*0ec0*/ 	.short	0x010a
        /*0ec2*/ 	.byte	0x11
	.zero		1


	//   ....[13]....
        /*0ec4*/ 	.word	0x000021b0
        /*0ec8*/ 	.word	0x000000ff
        /*0ecc*/ 	.word	0x00000000
        /*0ed0*/ 	.short	0x010a
        /*0ed2*/ 	.byte	0x06
	.zero		1


	//   ....[14]....
        /*0ed4*/ 	.word	0x000021f0
        /*0ed8*/ 	.word	0x000000ff
        /*0edc*/ 	.word	0x00000000
        /*0ee0*/ 	.short	0x010a
        /*0ee2*/ 	.byte	0x06
	.zero		1


	//   ....[15]....
        /*0ee4*/ 	.word	0x000033d0
        /*0ee8*/ 	.word	0x000000ff
        /*0eec*/ 	.word	0x00000000
        /*0ef0*/ 	.short	0x010a
        /*0ef2*/ 	.byte	0x09
	.zero		1


	//   ....[16]....
        /*0ef4*/ 	.word	0x00003410
        /*0ef8*/ 	.word	0x000000ff
        /*0efc*/ 	.word	0x00000000
        /*0f00*/ 	.short	0x010a
        /*0f02*/ 	.byte	0x09
	.zero		1


	//   ....[17]....
        /*0f04*/ 	.word	0x000044b0
        /*0f08*/ 	.word	0x000000e5
        /*0f0c*/ 	.word	0x00000000
        /*0f10*/ 	.short	0x0101
        /*0f12*/ 	.byte	0x3f
	.zero		1


	//   ....[18]....
        /*0f14*/ 	.word	0x00005560
        /*0f18*/ 	.word	0x000000e4
        /*0f1c*/ 	.word	0x00000000
        /*0f20*/ 	.short	0x0101
        /*0f22*/ 	.byte	0x1b
	.zero		1


	//   ....[19]....
        /*0f24*/ 	.word	0x00005710
        /*0f28*/ 	.word	0x00000018
        /*0f2c*/ 	.word	0x00000000
        /*0f30*/ 	.short	0x0101
        /*0f32*/ 	.byte	0x3f
	.zero		1


	//   ....[20]....
        /*0f34*/ 	.word	0x000057d0
        /*0f38*/ 	.word	0x000000ff
        /*0f3c*/ 	.word	0x00000008
        /*0f40*/ 	.short	0x010a
        /*0f42*/ 	.byte	0x11
	.zero		1


	//   ....[21]....
        /*0f44*/ 	.word	0x0000e9f0
        /*0f48*/ 	.word	0x00000003
        /*0f4c*/ 	.word	0x00000000
        /*0f50*/ 	.short	0x0101
        /*0f52*/ 	.byte	0x1b
	.zero		1


	//   ....[22]....
        /*0f54*/ 	.word	0x0000f440
        /*0f58*/ 	.word	0x0000000d
        /*0f5c*/ 	.word	0x00000018
        /*0f60*/ 	.short	0x010a
        /*0f62*/ 	.byte	0x3f
	.zero		1


	//   ....[23]....
        /*0f64*/ 	.word	0x0000f810
        /*0f68*/ 	.word	0x00000004
        /*0f6c*/ 	.word	0x00000068
        /*0f70*/ 	.short	0x0101
        /*0f72*/ 	.byte	0x3f
	.zero		1


	//   ....[24]....
        /*0f74*/ 	.word	0x00010010
        /*0f78*/ 	.word	0x00000007
        /*0f7c*/ 	.word	0x00000000
        /*0f80*/ 	.short	0x010a
        /*0f82*/ 	.byte	0x3f
	.zero		1


	//   ....[25]....
        /*0f84*/ 	.word	0x00010090
        /*0f88*/ 	.word	0x00000009
        /*0f8c*/ 	.word	0x00000000
        /*0f90*/ 	.short	0x010a
        /*0f92*/ 	.byte	0x3f
	.zero		1


	//   ....[26]....
        /*0f94*/ 	.word	0x00010120
        /*0f98*/ 	.word	0x00000003
        /*0f9c*/ 	.word	0x00000000
        /*0fa0*/ 	.short	0x010a
        /*0fa2*/ 	.byte	0x3f
	.zero		1


	//   ....[27]....
        /*0fa4*/ 	.word	0x00010190
        /*0fa8*/ 	.word	0x00000003
        /*0fac*/ 	.word	0xfffffff8
        /*0fb0*/ 	.short	0x010a
        /*0fb2*/ 	.byte	0x3f
	.zero		1


	//   ....[28]....
        /*0fb4*/ 	.word	0x000101f0
        /*0fb8*/ 	.word	0x00000003
        /*0fbc*/ 	.word	0x00000000
        /*0fc0*/ 	.short	0x010a
        /*0fc2*/ 	.byte	0x3f
	.zero		1


	//   ....[29]....
        /*0fc4*/ 	.word	0x00010260
        /*0fc8*/ 	.word	0x00000000
        /*0fcc*/ 	.word	0x00000000
        /*0fd0*/ 	.short	0x010a
        /*0fd2*/ 	.byte	0x3f
	.zero		1


	//   ....[30]....
        /*0fd4*/ 	.word	0x000102d0
        /*0fd8*/ 	.word	0x00000019
        /*0fdc*/ 	.word	0x00000008
        /*0fe0*/ 	.short	0x010a
        /*0fe2*/ 	.byte	0x3f
	.zero		1


	//   ....[31]....
        /*0fe4*/ 	.word	0x000103a0
        /*0fe8*/ 	.word	0x0000000d
        /*0fec*/ 	.word	0x00000018
        /*0ff0*/ 	.short	0x010a
        /*0ff2*/ 	.byte	0x3f
	.zero		1


	//   ....[32]....
        /*0ff4*/ 	.word	0x00010480
        /*0ff8*/ 	.word	0x00000007
        /*0ffc*/ 	.word	0x00000000
        /*1000*/ 	.short	0x010a
        /*1002*/ 	.byte	0x3f
	.zero		1


	//   ....[33]....
        /*1004*/ 	.word	0x000104d0
        /*1008*/ 	.word	0x00000009
        /*100c*/ 	.word	0x00000000
        /*1010*/ 	.short	0x010a
        /*1012*/ 	.byte	0x3f
	.zero		1


	//----- nvinfo : EIATTR_NUM_MBARRIERS
	.align		4
.L_30:
        /*1014*/ 	.byte	0x03, 0x38
        /*1016*/ 	.short	0x000c


	//----- nvinfo : EIATTR_EXIT_INSTR_OFFSETS
	.align		4
        /*1018*/ 	.byte	0x04, 0x1c
        /*101a*/ 	.short	(.L_32 - .L_31)


	//   ....[0]....
.L_31:
        /*101c*/ 	.word	0x00001520


	//   ....[1]....
        /*1020*/ 	.word	0x00001580


	//   ....[2]....
        /*1024*/ 	.word	0x0000f100


	//   ....[3]....
        /*1028*/ 	.word	0x0000f130


	//   ....[4]....
        /*102c*/ 	.word	0x00010170


	//----- nvinfo : EIATTR_MAX_THREADS
	.align		4
.L_32:
        /*1030*/ 	.byte	0x04, 0x05
        /*1032*/ 	.short	(.L_34 - .L_33)
.L_33:
        /*1034*/ 	.word	0x00000180
        /*1038*/ 	.word	0x00000001
        /*103c*/ 	.word	0x00000001


	//----- nvinfo : EIATTR_CRS_STACK_SIZE
	.align		4
.L_34:
        /*1040*/ 	.byte	0x04, 0x1e
        /*1042*/ 	.short	(.L_36 - .L_35)
.L_35:
        /*1044*/ 	.word	0x00000000


	//----- nvinfo : EIATTR_CBANK_PARAM_SIZE
	.align		4
.L_36:
        /*1048*/ 	.byte	0x03, 0x19
        /*104a*/ 	.short	0x0470


	//----- nvinfo : EIATTR_PARAM_CBANK
	.align		4
        /*104c*/ 	.byte	0x04, 0x0a
        /*104e*/ 	.short	(.L_38 - .L_37)
	.align		4
.L_37:
        /*1050*/ 	.word	index@(.nv.constant0._ZN7cutlass13device_kernelINS_4gemm6kernel13GemmUniversalIN4cute5tupleIJiiiiEEENS1_10collective13CollectiveMmaINS1_37MainloopSm90TmaGmmaWarpSpecializedFP8ILi3ENS5_IJNS4_1CILi2EEENSA_ILi1EEESC_EEENS1_32KernelTmaWarpSpecializedPingpongEEENS5_IJNSA_ILi64EEENSA_ILi256EEESG_EEENS_12float_e5m2_tENS5_IJlSC_lEEESJ_SK_NS4_8TiledMMAINS4_8MMA_AtomIJNS4_4SM904GMMA31MMA_64x256x32_F32E5M2E5M2_SS_TNILNSO_7ScaleInE1ELSQ_1EEEEEENS4_6LayoutINS5_IJSC_SC_SC_EEENS5_IJNSA_ILi0EEESV_SV_EEEEENS5_IJNS4_10UnderscoreESY_SY_EEEEENS4_13SM90_TMA_LOADENS4_14ComposedLayoutINS4_7SwizzleILi2ELi4ELi3EEENS4_18smem_ptr_flag_bitsILi8EEENST_INS5_IJNSA_ILi8EEESG_EEENS5_IJSG_SC_EEEEEEEvNS4_8identityENS4_23SM90_TMA_LOAD_MULTICASTES1B_vS1C_EENS_8epilogue10collective6detail29Sm90TmaWarpSpecializedAdapterINS1G_15DefaultEpilogueISJ_SK_SK_NS1F_6thread17LinearCombinationISJ_Li1EffLNS1K_9ScaleType4KindE0ELNS_15FloatRoundStyleE2ESJ_EENS1_15EpilogueDefaultEEEEEvvEEEEvNT_6ParamsE)
        /*1054*/ 	.short	0x0210
        /*1056*/ 	.short	0x0470


	//----- nvinfo : EIATTR_SW_WAR
	.align		4
.L_38:
        /*1058*/ 	.byte	0x04, 0x36
        /*105a*/ 	.short	(.L_40 - .L_39)
.L_39:
        /*105c*/ 	.word	0x00000008
.L_40:


//--------------------- .nv.callgraph             --------------------------
	.section	.nv.callgraph,"",@"SHT_CUDA_CALLGRAPH"
	.align	4
	.sectionentsize	8
	.align		4
        /*0000*/ 	.word	0x00000000
	.align		4
        /*0004*/ 	.word	0xffffffff
	.align		4
        /*0008*/ 	.word	0x00000000
	.align		4
        /*000c*/ 	.word	0xfffffffe
	.align		4
        /*0010*/ 	.word	0x00000000
	.align		4
        /*0014*/ 	.word	0xfffffffd
	.align		4
        /*0018*/ 	.word	0x00000000
	.align		4
        /*001c*/ 	.word	0xfffffffc


//--------------------- .nv.constant4             --------------------------
	.section	.nv.constant4,"a",@progbits
	.align	8
	.align		8
.nv.constant4:
        /*0000*/ 	.dword	_ZN39_INTERNAL_6bf709dd_4_k_cu_7c352946_50544cuda3std3__45__cpo5beginE
	.align		8
        /*0008*/ 	.dword	_ZN39_INTERNAL_6bf709dd_4_k_cu_7c352946_50544cuda3std3__45__cpo3endE
	.align		8
        /*0010*/ 	.dword	_ZN39_INTERNAL_6bf709dd_4_k_cu_7c352946_50544cuda3std3__45__cpo6cbeginE
	.align		8
        /*0018*/ 	.dword	_ZN39_INTERNAL_6bf709dd_4_k_cu_7c352946_50544cuda3std3__45__cpo4cendE
	.align		8
        /*0020*/ 	.dword	_ZN39_INTERNAL_6bf709dd_4_k_cu_7c352946_50544cuda3std3__441_GLOBAL__N__6bf709dd_4_k_cu_7c352946_50546ignoreE
	.align		8
        /*0028*/ 	.dword	_ZN39_INTERNAL_6bf709dd_4_k_cu_7c352946_50544cuda3std3__419piecewise_constructE
	.align		8
        /*0030*/ 	.dword	_ZN39_INTERNAL_6bf709dd_4_k_cu_7c352946_50544cuda3std3__48in_placeE
	.align		8
        /*0038*/ 	.dword	_ZN39_INTERNAL_6bf709dd_4_k_cu_7c352946_50544cuda3std6ranges3__45__cpo4swapE
	.align		8
        /*0040*/ 	.dword	_ZN39_INTERNAL_6bf709dd_4_k_cu_7c352946_50544cuda3std6ranges3__45__cpo9iter_moveE
	.align		8
        /*0048*/ 	.dword	_ZN39_INTERNAL_6bf709dd_4_k_cu_7c352946_50544cute7productE
	.align		8
        /*0050*/ 	.dword	_ZN39_INTERNAL_6bf709dd_4_k_cu_7c352946_50544cute1_E


//--------------------- .text._ZN7cutlass13device_kernelINS_4gemm6kernel13GemmUniversalIN4cute5tupleIJiiiiEEENS1_10collective13CollectiveMmaINS1_37MainloopSm90TmaGmmaWarpSpecializedFP8ILi3ENS5_IJNS4_1CILi2EEENSA_ILi1EEESC_EEENS1_32KernelTmaWarpSpecializedPingpongEEENS5_IJNSA_ILi64EEENSA_ILi256EEESG_EEENS_12float_e5m2_tENS5_IJlSC_lEEESJ_SK_NS4_8TiledMMAINS4_8MMA_AtomIJNS4_4SM904GMMA31MMA_64x256x32_F32E5M2E5M2_SS_TNILNSO_7ScaleInE1ELSQ_1EEEEEENS4_6LayoutINS5_IJSC_SC_SC_EEENS5_IJNSA_ILi0EEESV_SV_EEEEENS5_IJNS4_10UnderscoreESY_SY_EEEEENS4_13SM90_TMA_LOADENS4_14ComposedLayoutINS4_7SwizzleILi2ELi4ELi3EEENS4_18smem_ptr_flag_bitsILi8EEENST_INS5_IJNSA_ILi8EEESG_EEENS5_IJSG_SC_EEEEEEEvNS4_8identityENS4_23SM90_TMA_LOAD_MULTICASTES1B_vS1C_EENS_8epilogue10collective6detail29Sm90TmaWarpSpecializedAdapterINS1G_15DefaultEpilogueISJ_SK_SK_NS1F_6thread17LinearCombinationISJ_Li1EffLNS1K_9ScaleType4KindE0ELNS_15FloatRoundStyleE2ESJ_EENS1_15EpilogueDefaultEEEEEvvEEEEvNT_6ParamsE --------------------------
	.section	.text._ZN7cutlass13device_kernelINS_4gemm6kernel13GemmUniversalIN4cute5tupleIJiiiiEEENS1_10collective13CollectiveMmaINS1_37MainloopSm90TmaGmmaWarpSpecializedFP8ILi3ENS5_IJNS4_1CILi2EEENSA_ILi1EEESC_EEENS1_32KernelTmaWarpSpecializedPingpongEEENS5_IJNSA_ILi64EEENSA_ILi256EEESG_EEENS_12float_e5m2_tENS5_IJlSC_lEEESJ_SK_NS4_8TiledMMAINS4_8MMA_AtomIJNS4_4SM904GMMA31MMA_64x256x32_F32E5M2E5M2_SS_TNILNSO_7ScaleInE1ELSQ_1EEEEEENS4_6LayoutINS5_IJSC_SC_SC_EEENS5_IJNSA_ILi0EEESV_SV_EEEEENS5_IJNS4_10UnderscoreESY_SY_EEEEENS4_13SM90_TMA_LOADENS4_14ComposedLayoutINS4_7SwizzleILi2ELi4ELi3EEENS4_18smem_ptr_flag_bitsILi8EEENST_INS5_IJNSA_ILi8EEESG_EEENS5_IJSG_SC_EEEEEEEvNS4_8identityENS4_23SM90_TMA_LOAD_MULTICASTES1B_vS1C_EENS_8epilogue10collective6detail29Sm90TmaWarpSpecializedAdapterINS1G_15DefaultEpilogueISJ_SK_SK_NS1F_6thread17LinearCombinationISJ_Li1EffLNS1K_9ScaleType4KindE0ELNS_15FloatRoundStyleE2ESJ_EENS1_15EpilogueDefaultEEEEEvvEEEEvNT_6ParamsE,"ax",@progbits
	.align	128
.text._ZN7cutlass13device_kernelINS_4gemm6kernel13GemmUniversalIN4cute5tupleIJiiiiEEENS1_10collective13CollectiveMmaINS1_37MainloopSm90TmaGmmaWarpSpecializedFP8ILi3ENS5_IJNS4_1CILi2EEENSA_ILi1EEESC_EEENS1_32KernelTmaWarpSpecializedPingpongEEENS5_IJNSA_ILi64EEENSA_ILi256EEESG_EEENS_12float_e5m2_tENS5_IJlSC_lEEESJ_SK_NS4_8TiledMMAINS4_8MMA_AtomIJNS4_4SM904GMMA31MMA_64x256x32_F32E5M2E5M2_SS_TNILNSO_7ScaleInE1ELSQ_1EEEEEENS4_6LayoutINS5_IJSC_SC_SC_EEENS5_IJNSA_ILi0EEESV_SV_EEEEENS5_IJNS4_10UnderscoreESY_SY_EEEEENS4_13SM90_TMA_LOADENS4_14ComposedLayoutINS4_7SwizzleILi2ELi4ELi3EEENS4_18smem_ptr_flag_bitsILi8EEENST_INS5_IJNSA_ILi8EEESG_EEENS5_IJSG_SC_EEEEEEEvNS4_8identityENS4_23SM90_TMA_LOAD_MULTICASTES1B_vS1C_EENS_8epilogue10collective6detail29Sm90TmaWarpSpecializedAdapterINS1G_15DefaultEpilogueISJ_SK_SK_NS1F_6thread17LinearCombinationISJ_Li1EffLNS1K_9ScaleType4KindE0ELNS_15FloatRoundStyleE2ESJ_EENS1_15EpilogueDefaultEEEEEvvEEEEvNT_6ParamsE:
        .type           _ZN7cutlass13device_kernelINS_4gemm6kernel13GemmUniversalIN4cute5tupleIJiiiiEEENS1_10collective13CollectiveMmaINS1_37MainloopSm90TmaGmmaWarpSpecializedFP8ILi3ENS5_IJNS4_1CILi2EEENSA_ILi1EEESC_EEENS1_32KernelTmaWarpSpecializedPingpongEEENS5_IJNSA_ILi64EEENSA_ILi256EEESG_EEENS_12float_e5m2_tENS5_IJlSC_lEEESJ_SK_NS4_8TiledMMAINS4_8MMA_AtomIJNS4_4SM904GMMA31MMA_64x256x32_F32E5M2E5M2_SS_TNILNSO_7ScaleInE1ELSQ_1EEEEEENS4_6LayoutINS5_IJSC_SC_SC_EEENS5_IJNSA_ILi0EEESV_SV_EEEEENS5_IJNS4_10UnderscoreESY_SY_EEEEENS4_13SM90_TMA_LOADENS4_14ComposedLayoutINS4_7SwizzleILi2ELi4ELi3EEENS4_18smem_ptr_flag_bitsILi8EEENST_INS5_IJNSA_ILi8EEESG_EEENS5_IJSG_SC_EEEEEEEvNS4_8identityENS4_23SM90_TMA_LOAD_MULTICASTES1B_vS1C_EENS_8epilogue10collective6detail29Sm90TmaWarpSpecializedAdapterINS1G_15DefaultEpilogueISJ_SK_SK_NS1F_6thread17LinearCombinationISJ_Li1EffLNS1K_9ScaleType4KindE0ELNS_15FloatRoundStyleE2ESJ_EENS1_15EpilogueDefaultEEEEEvvEEEEvNT_6ParamsE,@function
        .size           _ZN7cutlass13device_kernelINS_4gemm6kernel13GemmUniversalIN4cute5tupleIJiiiiEEENS1_10collective13CollectiveMmaINS1_37MainloopSm90TmaGmmaWarpSpecializedFP8ILi3ENS5_IJNS4_1CILi2EEENSA_ILi1EEESC_EEENS1_32KernelTmaWarpSpecializedPingpongEEENS5_IJNSA_ILi64EEENSA_ILi256EEESG_EEENS_12float_e5m2_tENS5_IJlSC_lEEESJ_SK_NS4_8TiledMMAINS4_8MMA_AtomIJNS4_4SM904GMMA31MMA_64x256x32_F32E5M2E5M2_SS_TNILNSO_7ScaleInE1ELSQ_1EEEEEENS4_6LayoutINS5_IJSC_SC_SC_EEENS5_IJNSA_ILi0EEESV_SV_EEEEENS5_IJNS4_10UnderscoreESY_SY_EEEEENS4_13SM90_TMA_LOADENS4_14ComposedLayoutINS4_7SwizzleILi2ELi4ELi3EEENS4_18smem_ptr_flag_bitsILi8EEENST_INS5_IJNSA_ILi8EEESG_EEENS5_IJSG_SC_EEEEEEEvNS4_8identityENS4_23SM90_TMA_LOAD_MULTICASTES1B_vS1C_EENS_8epilogue10collective6detail29Sm90TmaWarpSpecializedAdapterINS1G_15DefaultEpilogueISJ_SK_SK_NS1F_6thread17LinearCombinationISJ_Li1EffLNS1K_9ScaleType4KindE0ELNS_15FloatRoundStyleE2ESJ_EENS1_15EpilogueDefaultEEEEEvvEEEEvNT_6ParamsE,(.L_x_334 - _ZN7cutlass13device_kernelINS_4gemm6kernel13GemmUniversalIN4cute5tupleIJiiiiEEENS1_10collective13CollectiveMmaINS1_37MainloopSm90TmaGmmaWarpSpecializedFP8ILi3ENS5_IJNS4_1CILi2EEENSA_ILi1EEESC_EEENS1_32KernelTmaWarpSpecializedPingpongEEENS5_IJNSA_ILi64EEENSA_ILi256EEESG_EEENS_12float_e5m2_tENS5_IJlSC_lEEESJ_SK_NS4_8TiledMMAINS4_8MMA_AtomIJNS4_4SM904GMMA31MMA_64x256x32_F32E5M2E5M2_SS_TNILNSO_7ScaleInE1ELSQ_1EEEEEENS4_6LayoutINS5_IJSC_SC_SC_EEENS5_IJNSA_ILi0EEESV_SV_EEEEENS5_IJNS4_10UnderscoreESY_SY_EEEEENS4_13SM90_TMA_LOADENS4_14ComposedLayoutINS4_7SwizzleILi2ELi4ELi3EEENS4_18smem_ptr_flag_bitsILi8EEENST_INS5_IJNSA_ILi8EEESG_EEENS5_IJSG_SC_EEEEEEEvNS4_8identityENS4_23SM90_TMA_LOAD_MULTICASTES1B_vS1C_EENS_8epilogue10collective6detail29Sm90TmaWarpSpecializedAdapterINS1G_15DefaultEpilogueISJ_SK_SK_NS1F_6thread17LinearCombinationISJ_Li1EffLNS1K_9ScaleType4KindE0ELNS_15FloatRoundStyleE2ESJ_EENS1_15EpilogueDefaultEEEEEvvEEEEvNT_6ParamsE)
        .other          _ZN7cutlass13device_kernelINS_4gemm6kernel13GemmUniversalIN4cute5tupleIJiiiiEEENS1_10collective13CollectiveMmaINS1_37MainloopSm90TmaGmmaWarpSpecializedFP8ILi3ENS5_IJNS4_1CILi2EEENSA_ILi1EEESC_EEENS1_32KernelTmaWarpSpecializedPingpongEEENS5_IJNSA_ILi64EEENSA_ILi256EEESG_EEENS_12float_e5m2_tENS5_IJlSC_lEEESJ_SK_NS4_8TiledMMAINS4_8MMA_AtomIJNS4_4SM904GMMA31MMA_64x256x32_F32E5M2E5M2_SS_TNILNSO_7ScaleInE1ELSQ_1EEEEEENS4_6LayoutINS5_IJSC_SC_SC_EEENS5_IJNSA_ILi0EEESV_SV_EEEEENS5_IJNS4_10UnderscoreESY_SY_EEEEENS4_13SM90_TMA_LOADENS4_14ComposedLayoutINS4_7SwizzleILi2ELi4ELi3EEENS4_18smem_ptr_flag_bitsILi8EEENST_INS5_IJNSA_ILi8EEESG_EEENS5_IJSG_SC_EEEEEEEvNS4_8identityENS4_23SM90_TMA_LOAD_MULTICASTES1B_vS1C_EENS_8epilogue10collective6detail29Sm90TmaWarpSpecializedAdapterINS1G_15DefaultEpilogueISJ_SK_SK_NS1F_6thread17LinearCombinationISJ_Li1EffLNS1K_9ScaleType4KindE0ELNS_15FloatRoundStyleE2ESJ_EENS1_15EpilogueDefaultEEEEEvvEEEEvNT_6ParamsE,@"STO_CUDA_ENTRY STV_DEFAULT"
_ZN7cutlass13device_kernelINS_4gemm6kernel13GemmUniversalIN4cute5tupleIJiiiiEEENS1_10collective13CollectiveMmaINS1_37MainloopSm90TmaGmmaWarpSpecializedFP8ILi3ENS5_IJNS4_1CILi2EEENSA_ILi1EEESC_EEENS1_32KernelTmaWarpSpecializedPingpongEEENS5_IJNSA_ILi64EEENSA_ILi256EEESG_EEENS_12float_e5m2_tENS5_IJlSC_lEEESJ_SK_NS4_8TiledMMAINS4_8MMA_AtomIJNS4_4SM904GMMA31MMA_64x256x32_F32E5M2E5M2_SS_TNILNSO_7ScaleInE1ELSQ_1EEEEEENS4_6LayoutINS5_IJSC_SC_SC_EEENS5_IJNSA_ILi0EEESV_SV_EEEEENS5_IJNS4_10UnderscoreESY_SY_EEEEENS4_13SM90_TMA_LOADENS4_14ComposedLayoutINS4_7SwizzleILi2ELi4ELi3EEENS4_18smem_ptr_flag_bitsILi8EEENST_INS5_IJNSA_ILi8EEESG_EEENS5_IJSG_SC_EEEEEEEvNS4_8identityENS4_23SM90_TMA_LOAD_MULTICASTES1B_vS1C_EENS_8epilogue10collective6detail29Sm90TmaWarpSpecializedAdapterINS1G_15DefaultEpilogueISJ_SK_SK_NS1F_6thread17LinearCombinationISJ_Li1EffLNS1K_9ScaleType4KindE0ELNS_15FloatRoundStyleE2ESJ_EENS1_15EpilogueDefaultEEEEEvvEEEEvNT_6ParamsE:
[----:B------:R-:W0:Y:S02]  /*0000*/  LDC R1, c[0x0][0x28] ;  /* 0x00000a00ff017b82 */ /* 0x000e240000000800 */
[----:B0-----:R-:W-:Y:S01]  /*0010*/  VIADD R1, R1, 0xfffffee8 ;  /* 0xfffffee801017836 */ /* 0x001fe20000000000 */
[----:B------:R-:W0:Y:S01]  /*0020*/  S2R R2, SR_TID.X ;  /* 0x0000000000027919 */ /* 0x000e220000002100 */
[----:B------:R-:W-:Y:S01]  /*0030*/  ELECT P0, URZ, PT ;  /* 0x00000000003f782f */ /* 0x000fe20003800000 */
[----:B------:R-:W-:Y:S01]  /*0040*/  BSSY B0, `(.L_x_0) ;  /* 0x0000014000007945 */ /* 0x000fe20003800000 */
[--C-:B0-----:R-:W-:Y:S02]  /*0050*/  SHF.R.U32.HI R0, RZ, 0x5, R2.reuse ;  /* 0x00000005ff007819 */ /* 0x101fe40000011602 */
[----:B------:R-:W-:-:S03]  /*0060*/  SHF.R.U32.HI R5, RZ, 0x7, R2 ;  /* 0x00000007ff057819 */ /* 0x000fc60000011602 */
[----:B------:R-:W0:Y:S02]  /*0070*/  SHFL.IDX PT, R3, R0, RZ, 0x1f ;  /* 0x00001fff00037589 */ /* 0x000e2400000e0000 */
[----:B0-----:R-:W-:Y:S02]  /*0080*/  R2UR UR6, R3 ;  /* 0x00000000030672ca */ /* 0x001fe400000e0000 */
[----:B------:R0:W1:Y:S11]  /*0090*/  SHFL.IDX PT, R3, R5, RZ, 0x1f ;  /* 0x00001fff05037589 */ /* 0x00007600000e0000 */
[----:B------:R-:W-:-:S02]  /*00a0*/  USHF.R.S32.HI UR4, URZ, 0x1f, UR6 ;  /* 0x0000001f3f047899 */ /* 0x000fc40008011406 */
[----:B------:R-:W-:Y:S02]  /*00b0*/  ISETP.NE.OR P0, PT, RZ, UR6, !P0 ;  /* 0x00000006ff007c0c */ /* 0x000fe4000c705670 */
[----:B------:R-:W-:-:S04]  /*00c0*/  ULEA.HI UR4, UR4, UR6, URZ, 0x2 ;  /* 0x0000000604047291 */ /* 0x000fc8000f8f103f */
[----:B------:R-:W-:-:S04]  /*00d0*/  ULOP3.LUT UR4, UR4, 0xfffffffc, URZ, 0xc0, !UPT ;  /* 0xfffffffc04047892 */ /* 0x000fc8000f8ec03f */
[----:B------:R-:W-:-:S03]  /*00e0*/  UIADD3 UR6, UR6, -UR4, URZ ;  /* 0x8000000406067290 */ /* 0x000fc6000fffe03f */
[----:B01----:R-:W-:Y:S09]  /*00f0*/  @P0 BRA `(.L_x_1) ;  /* 0x0000000000200947 */ /* 0x003ff20003800000 */
[----:B------:R-:W-:Y:S02]  /*0100*/  ULDC.64 UR4, c[0x0][0x198] ;  /* 0x0000660000047ab9 */ /* 0x000fe40000000a00 */
[----:B------:R-:W-:Y:S02]  /*0110*/  UIADD3 UR8, UP0, UR4, 0xf0, URZ ;  /* 0x000000f004087890 */ /* 0x000fe4000ff1e03f */
[----:B------:R-:W-:Y:S02]  /*0120*/  UIADD3 UR4, UP1, UR4, 0x1f0, URZ ;  /* 0x000001f004047890 */ /* 0x000fe4000ff3e03f */
[----:B------:R-:W-:Y:S02]  /*0130*/  UIADD3.X UR9, URZ, UR5, URZ, UP0, !UPT ;  /* 0x000000053f097290 */ /* 0x000fe400087fe43f */
[----:B------:R-:W-:-:S07]  /*0140*/  UIADD3.X UR5, URZ, UR5, URZ, UP1, !UPT ;  /* 0x000000053f057290 */ /* 0x000fce0008ffe43f */
[----:B------:R0:W-:Y:S02]  /*0150*/  UTMACCTL.PF [UR8] ;  /* 0x00000000080079b9 */ /* 0x0001e40008040000 */
[----:B------:R0:W-:Y:S02]  /*0160*/  UTMACCTL.PF [UR4] ;  /* 0x00000000040079b9 */ /* 0x0001e40008040000 */
[----:B0-----:R-:W-:Y:S01]  /*0170*/  NOP ;  /* 0x0000000000007918 */ /* 0x001fe20000000000 */
.L_x_1:
[----:B------:R-:W-:Y:S05]  /*0180*/  BSYNC B0 ;  /* 0x0000000000007941 */ /* 0x000fea0003800000 */
.L_x_0:
[----:B------:R-:W0:Y:S01]  /*0190*/  SHFL.IDX PT, R6, R0, RZ, 0x1f ;  /* 0x00001fff00067589 */ /* 0x000e2200000e0000 */
[----:B------:R-:W-:Y:S01]  /*01a0*/  R2UR UR14, R3 ;  /* 0x00000000030e72ca */ /* 0x000fe200000e0000 */
[----:B------:R-:W-:-:S04]  /*01b0*/  UISETP.NE.AND UP0, UPT, UR6, 0x3, UPT ;  /* 0x000000030600788c */ /* 0x000fc8000bf05270 */
[----:B------:R-:W-:-:S08]  /*01c0*/  UISETP.EQ.OR UP0, UPT, UR6, URZ, !UP0 ;  /* 0x0000003f0600728c */ /* 0x000fd0000c702670 */
[----:B------:R-:W-:Y:S02]  /*01d0*/  UIADD3 UR12, UR14, -0x1, URZ ;  /* 0xffffffff0e0c7890 */ /* 0x000fe4000fffe03f */
[----:B------:R-:W-:Y:S02]  /*01e0*/  UISETP.EQ.AND UP0, UPT, UR14, URZ, UP0 ;  /* 0x0000003f0e00728c */ /* 0x000fe40008702270 */
[----:B------:R-:W-:Y:S02]  /*01f0*/  UISETP.GE.U32.AND UP1, UPT, UR12, 0x2, UPT ;  /* 0x000000020c00788c */ /* 0x000fe4000bf26070 */
[----:B------:R-:W-:Y:S01]  /*0200*/  USEL UR13, URZ, 0x1, !UP0 ;  /* 0x000000013f0d7887 */ /* 0x000fe2000c000000 */
[----:B0-----:R-:W-:-:S03]  /*0210*/  ISETP.NE.AND P0, PT, R6, RZ, PT ;  /* 0x000000ff0600720c */ /* 0x001fc60003f05270 */
[----:B------:R-:W-:-:S10]  /*0220*/  USEL UR13, UR13, 0x2, UP1 ;  /* 0x000000020d0d7887 */ /* 0x000fd40008800000 */
[----:B------:R-:W-:Y:S05]  /*0230*/  @P0 BRA `(.L_x_2) ;  /* 0x0000000000500947 */ /* 0x000fea0003800000 */
[----:B------:R-:W0:Y:S01]  /*0240*/  S2UR UR7, SR_CgaCtaId ;  /* 0x00000000000779c3 */ /* 0x000e220000008800 */
[----:B------:R-:W-:Y:S01]  /*0250*/  UMOV UR4, 0x400 ;  /* 0x0000040000047882 */ /* 0x000fe20000000000 */
[----:B------:R-:W-:Y:S01]  /*0260*/  UMOV UR5, 0x1 ;  /* 0x0000000100057882 */ /* 0x000fe20000000000 */
[----:B------:R-:W-:Y:S01]  /*0270*/  UMOV UR8, 0x2 ;  /* 0x0000000200087882 */ /* 0x000fe20000000000 */
[----:B------:R-:W-:Y:S01]  /*0280*/  ELECT P0, URZ, PT ;  /* 0x00000000003f782f */ /* 0x000fe20003800000 */
[----:B------:R-:W-:-:S04]  /*0290*/  UIADD3 UR8, -UR8, 0x100000, URZ ;  /* 0x0010000008087890 */ /* 0x000fc8000fffe13f */
[----:B------:R-:W-:Y:S02]  /*02a0*/  USHF.L.U32 UR9, UR8, 0xb, URZ ;  /* 0x0000000b08097899 */ /* 0x000fe4000800063f */
[----:B------:R-:W-:Y:S02]  /*02b0*/  USHF.L.U32 UR8, UR8, 0x1, URZ ;  /* 0x0000000108087899 */ /* 0x000fe4000800063f */
[----:B0-----:R-:W-:Y:S02]  /*02c0*/  ULEA UR7, UR7, UR4, 0x18 ;  /* 0x0000000407077291 */ /* 0x001fe4000f8ec03f */
[----:B------:R-:W-:-:S04]  /*02d0*/  UIADD3 UR4, -UR5, 0x100000, URZ ;  /* 0x0010000005047890 */ /* 0x000fc8000fffe13f */
[----:B------:R-:W-:Y:S02]  /*02e0*/  USHF.L.U32 UR5, UR4, 0xb, URZ ;  /* 0x0000000b04057899 */ /* 0x000fe4000800063f */
[----:B------:R-:W-:Y:S01]  /*02f0*/  USHF.L.U32 UR4, UR4, 0x1, URZ ;  /* 0x0000000104047899 */ /* 0x000fe2000800063f */
[----:B------:R-:W0:Y:S11]  /*0300*/  FENCE.VIEW.ASYNC.S ;  /* 0x00000000000073c6 */ /* 0x000e360000000000 */
[----:B0-----:R0:W1:Y:S01]  /*0310*/  SYNCS.EXCH.64 URZ, [UR7], UR4 ;  /* 0x00000004073f75b2 */ /* 0x0010620008000100 */
[----:B------:R0:W2:Y:S01]  /*0320*/  SYNCS.EXCH.64 URZ, [UR7+0x18], UR8 ;  /* 0x00001808073f75b2 */ /* 0x0000a20008000100 */
[----:B------:R0:W3:Y:S01]  /*0330*/  SYNCS.EXCH.64 URZ, [UR7+0x8], UR4 ;  /* 0x00000804073f75b2 */ /* 0x0000e20008000100 */
[----:B------:R0:W4:Y:S01]  /*0340*/  SYNCS.EXCH.64 URZ, [UR7+0x20], UR8 ;  /* 0x00002008073f75b2 */ /* 0x0001220008000100 */
[----:B------:R0:W0:Y:S01]  /*0350*/  SYNCS.EXCH.64 URZ, [UR7+0x10], UR4 ;  /* 0x00001004073f75b2 */ /* 0x0000220008000100 */
[----:B------:R0:W0:Y:S01]  /*0360*/  SYNCS.EXCH.64 URZ, [UR7+0x28], UR8 ;  /* 0x00002808073f75b2 */ /* 0x0000220008000100 */
[----:B------:R-:W-:Y:S01]  /*0370*/  NOP ;  /* 0x0000000000007918 */ /* 0x000fe20000000000 */
.L_x_2:
[----:B------:R-:W-:Y:S01]  /*0380*/  SHF.R.S32.HI R3, RZ, 0x1f, R2 ;  /* 0x0000001fff037819 */ /* 0x000fe20000011402 */
[----:B------:R-:W5:Y:S01]  /*0390*/  SHFL.IDX PT, R7, R0, RZ, 0x1f ;  /* 0x00001fff00077589 */ /* 0x000f6200000e0000 */
[----:B------:R-:W1:Y:S01]  /*03a0*/  S2UR UR15, SR_CTAID.X ;  /* 0x00000000000f79c3 */ /* 0x000e620000002500 */
[----:B------:R-:W-:Y:S02]  /*03b0*/  ELECT P0, URZ, PT ;  /* 0x00000000003f782f */ /* 0x000fe40003800000 */
[----:B------:R-:W-:Y:S01]  /*03c0*/  LEA.HI R3, R3, R2, RZ, 0x7 ;  /* 0x0000000203037211 */ /* 0x000fe200078f38ff */
[----:B------:R1:W2:Y:S01]  /*03d0*/  SHFL.IDX PT, R10, R0, RZ, 0x1f ;  /* 0x00001fff000a7589 */ /* 0x0002a200000e0000 */
[----:B------:R-:W-:Y:S01]  /*03e0*/  SHF.R.S32.HI R9, RZ, 0x1f, R6 ;  /* 0x0000001fff097819 */ /* 0x000fe20000011406 */
[----:B0-----:R-:W-:Y:S01]  /*03f0*/  ULDC UR4, c[0x0][0x150] ;  /* 0x0000540000047ab9 */ /* 0x001fe20000000800 */
[----:B------:R-:W-:Y:S02]  /*0400*/  LOP3.LUT R3, R3, 0xffffff80, RZ, 0xc0, !PT ;  /* 0xffffff8003037812 */ /* 0x000fe400078ec0ff */
[----:B------:R-:W-:-:S02]  /*0410*/  ELECT P1, URZ, PT ;  /* 0x00000000003f782f */ /* 0x000fc40003820000 */
[----:B------:R-:W-:Y:S01]  /*0420*/  LEA.HI R9, R9, R6, RZ, 0x2 ;  /* 0x0000000609097211 */ /* 0x000fe200078f10ff */
[----:B------:R-:W0:Y:S01]  /*0430*/  LDC R13, c[0x0][0x144] ;  /* 0x00005100ff0d7b82 */ /* 0x000e220000000800 */
[----:B------:R-:W-:Y:S01]  /*0440*/  UMOV UR9, 0x80 ;  /* 0x0000008000097882 */ /* 0x000fe20000000000 */
[----:B------:R-:W-:Y:S01]  /*0450*/  IMAD.IADD R3, R2, 0x1, -R3 ;  /* 0x0000000102037824 */ /* 0x000fe200078e0a03 */
[----:B------:R-:W-:Y:S01]  /*0460*/  LOP3.LUT R9, R9, 0x3ffffffc, RZ, 0xc0, !PT ;  /* 0x3ffffffc09097812 */ /* 0x000fe200078ec0ff */
[----:B------:R-:W-:Y:S01]  /*0470*/  NOP ;  /* 0x0000000000007918 */ /* 0x000fe20000000000 */
[----:B------:R-:W-:Y:S01]  /*0480*/  NOP ;  /* 0x0000000000007918 */ /* 0x000fe20000000000 */
[----:B------:R-:W-:Y:S02]  /*0490*/  ISETP.NE.AND P3, PT, RZ, UR14, PT ;  /* 0x0000000eff007c0c */ /* 0x000fe4000bf65270 */
[----:B------:R-:W-:Y:S01]  /*04a0*/  SHF.R.S32.HI R12, RZ, 0x1f, R3 ;  /* 0x0000001fff0c7819 */ /* 0x000fe20000011403 */
[----:B------:R-:W-:Y:S01]  /*04b0*/  IMAD.IADD R9, R6, 0x1, -R9 ;  /* 0x0000000106097824 */ /* 0x000fe200078e0a09 */
[----:B------:R-:W3:Y:S01]  /*04c0*/  LDC R15, c[0x0][0x148] ;  /* 0x00005200ff0f7b82 */ /* 0x000ee20000000800 */
[----:B------:R-:W4:Y:S01]  /*04d0*/  SHFL.IDX PT, R6, R5, RZ, 0x1f ;  /* 0x00001fff05067589 */ /* 0x000f2200000e0000 */
[----:B------:R-:W-:-:S02]  /*04e0*/  LEA.HI R4, R12, R3, RZ, 0x3 ;  /* 0x000000030c047211 */ /* 0x000fc400078f18ff */
[----:B-----5:R-:W-:Y:S02]  /*04f0*/  ISETP.NE.OR P0, PT, R7, RZ, !P0 ;  /* 0x000000ff0700720c */ /* 0x020fe40004705670 */
[--C-:B------:R-:W-:Y:S02]  /*0500*/  SHF.R.S32.HI R7, RZ, 0x3, R4.reuse ;  /* 0x00000003ff077819 */ /* 0x100fe40000011404 */
[----:B------:R-:W-:Y:S02]  /*0510*/  SHF.R.S32.HI R8, RZ, 0x1f, R4 ;  /* 0x0000001fff087819 */ /* 0x000fe40000011404 */
[----:B------:R-:W5:Y:S01]  /*0520*/  S2R R4, SR_CTAID.Y ;  /* 0x0000000000047919 */ /* 0x000f620000002600 */
[----:B-1----:R-:W-:Y:S02]  /*0530*/  I2FP.F32.U32 R0, UR15 ;  /* 0x0000000f00007c45 */ /* 0x002fe40008201000 */
[----:B------:R-:W-:Y:S02]  /*0540*/  LEA.HI R8, R8, R7, RZ, 0x2 ;  /* 0x0000000708087211 */ /* 0x000fe400078f10ff */
[----:B--2---:R-:W-:Y:S01]  /*0550*/  ISETP.NE.OR P1, PT, R10, RZ, !P1 ;  /* 0x000000ff0a00720c */ /* 0x004fe20004f25670 */
[----:B------:R-:W-:Y:S01]  /*0560*/  FMUL R11, R0, UR4 ;  /* 0x00000004000b7c20 */ /* 0x000fe20008400000 */
[----:B------:R-:W-:Y:S01]  /*0570*/  LOP3.LUT R8, R8, 0xfffffffc, RZ, 0xc0, !PT ;  /* 0xfffffffc08087812 */ /* 0x000fe200078ec0ff */
[----:B------:R-:W-:Y:S01]  /*0580*/  VOTEU.ALL UP0, P0 ;  /* 0x00000000003f7886 */ /* 0x000fe20000000000 */
[----:B------:R-:W-:-:S03]  /*0590*/  ULDC UR4, c[0x0][0x154] ;  /* 0x0000550000047ab9 */ /* 0x000fc60000000800 */
[----:B------:R-:W-:Y:S01]  /*05a0*/  IMAD.IADD R8, R7, 0x1, -R8 ;  /* 0x0000000107087824 */ /* 0x000fe200078e0a08 */
[----:B------:R-:W1:Y:S01]  /*05b0*/  F2I.U32.TRUNC.NTZ R11, R11 ;  /* 0x0000000b000b7305 */ /* 0x000e62000020f000 */
[----:B------:R-:W2:Y:S01]  /*05c0*/  @!UP0 S2UR UR8, SR_CgaCtaId ;  /* 0x00000000000889c3 */ /* 0x000ea20000008800 */
[----:B------:R-:W-:Y:S01]  /*05d0*/  @!UP0 UMOV UR7, 0x400 ;  /* 0x0000040000078882 */ /* 0x000fe20000000000 */
[----:B------:R-:W-:Y:S01]  /*05e0*/  IMAD R8, R9, 0x4, R8 ;  /* 0x0000000409087824 */ /* 0x000fe200078e0208 */
[----:B----4-:R-:W-:Y:S01]  /*05f0*/  R2UR UR17, R6 ;  /* 0x00000000061172ca */ /* 0x010fe200000e0000 */
[----:B------:R-:W-:Y:S01]  /*0600*/  VOTEU.ALL UP1, P1 ;  /* 0x00000000003f7886 */ /* 0x000fe20000820000 */
[----:B------:R-:W-:Y:S01]  /*0610*/  VOTEU.ALL UP2, P1 ;  /* 0x00000000003f7886 */ /* 0x000fe20000840000 */
[C---:B------:R-:W-:Y:S01]  /*0620*/  IMAD.SHL.U32 R7, R8.reuse, 0x4, RZ ;  /* 0x0000000408077824 */ /* 0x040fe200078e00ff */
[----:B------:R-:W-:Y:S01]  /*0630*/  LEA.HI R0, R8, R8, RZ, 0x1 ;  /* 0x0000000808007211 */ /* 0x000fe200078f08ff */
[----:B------:R-:W-:Y:S01]  /*0640*/  VOTEU.ALL UP3, P1 ;  /* 0x00000000003f7886 */ /* 0x000fe20000860000 */
[----:B------:R-:W4:Y:S01]  /*0650*/  @!UP1 S2UR UR11, SR_CgaCtaId ;  /* 0x00000000000b99c3 */ /* 0x000f220000008800 */
[----:B------:R-:W-:Y:S01]  /*0660*/  @!UP1 UMOV UR10, 0x400 ;  /* 0x00000400000a9882 */ /* 0x000fe20000000000 */
[----:B------:R-:W-:Y:S01]  /*0670*/  LOP3.LUT R9, R0, 0xfffffffe, RZ, 0xc0, !PT ;  /* 0xfffffffe00097812 */ /* 0x000fe200078ec0ff */
[----:B------:R-:W-:Y:S01]  /*0680*/  VOTEU.ALL UP4, P1 ;  /* 0x00000000003f7886 */ /* 0x000fe20000880000 */
[C---:B------:R-:W-:Y:S01]  /*0690*/  LOP3.LUT R17, R8.reuse, 0xc, R7, 0x78, !PT ;  /* 0x0000000c08117812 */ /* 0x040fe200078e7807 */
[----:B-1----:R-:W-:Y:S01]  /*06a0*/  IMAD.MOV R14, RZ, RZ, -R11 ;  /* 0x000000ffff0e7224 */ /* 0x002fe200078e0a0b */
[----:B------:R-:W-:Y:S01]  /*06b0*/  VOTEU.ALL UP5, P1 ;  /* 0x00000000003f7886 */ /* 0x000fe200008a0000 */
[----:B------:R-:W-:Y:S01]  /*06c0*/  IMAD.IADD R9, R8, 0x1, -R9 ;  /* 0x0000000108097824 */ /* 0x000fe200078e0a09 */
[----:B-----5:R-:W-:Y:S01]  /*06d0*/  I2FP.F32.U32 R0, R4 ;  /* 0x0000000400007245 */ /* 0x020fe20000201000 */
[----:B0-----:R-:W-:Y:S01]  /*06e0*/  IMAD R14, R13, R14, UR15 ;  /* 0x0000000f0d0e7e24 */ /* 0x001fe2000f8e020e */
[----:B------:R-:W0:Y:S01]  /*06f0*/  LDC R8, c[0x0][0x140] ;  /* 0x00005000ff087b82 */ /* 0x000e220000000800 */
[----:B------:R1:W-:Y:S02]  /*0700*/  STL [R1+0x7c], R17 ;  /* 0x00007c1101007387 */ /* 0x0003e40000100800 */
[----:B------:R-:W-:Y:S01]  /*0710*/  FMUL R0, R0, UR4 ;  /* 0x0000000400007c20 */ /* 0x000fe20008400000 */
[----:B------:R-:W-:Y:S01]  /*0720*/  ISETP.NE.AND P2, PT, R9, R14, PT ;  /* 0x0000000e0900720c */ /* 0x000fe20003f45270 */
[----:B------:R-:W-:Y:S01]  /*0730*/  UMOV UR4, 0x20 ;  /* 0x0000002000047882 */ /* 0x000fe20000000000 */
[----:B--2---:R-:W-:-:S02]  /*0740*/  @!UP0 ULEA UR7, UR8, UR7, 0x18 ;  /* 0x0000000708078291 */ /* 0x004fc4000f8ec03f */
[----:B------:R-:W-:-:S04]  /*0750*/  @!UP0 UIADD3 UR4, -UR4, 0x100000, URZ ;  /* 0x0010000004048890 */ /* 0x000fc8000fffe13f */
[----:B------:R-:W-:Y:S02]  /*0760*/  @!UP0 USHF.L.U32 UR5, UR4, 0xb, URZ ;  /* 0x0000000b04058899 */ /* 0x000fe4000800063f */
[----:B------:R-:W-:Y:S01]  /*0770*/  @!UP0 USHF.L.U32 UR4, UR4, 0x1, URZ ;  /* 0x0000000104048899 */ /* 0x000fe2000800063f */
[----:B------:R-:W2:Y:S01]  /*0780*/  F2I.U32.TRUNC.NTZ R0, R0 ;  /* 0x0000000000007305 */ /* 0x000ea2000020f000 */
[----:B------:R-:W-:-:S04]  /*0790*/  @!UP1 UIADD3 UR8, -UR9, 0x100000, URZ ;  /* 0x0010000009089890 */ /* 0x000fc8000fffe13f */
[----:B------:R-:W-:Y:S02]  /*07a0*/  @!UP1 USHF.L.U32 UR9, UR8, 0xb, URZ ;  /* 0x0000000b08099899 */ /* 0x000fe4000800063f */
[----:B------:R-:W-:Y:S01]  /*07b0*/  @!UP1 USHF.L.U32 UR8, UR8, 0x1, URZ ;  /* 0x0000000108089899 */ /* 0x000fe2000800063f */
[----:B------:R-:W-:Y:S01]  /*07c0*/  VOTEU.ALL UP0, P0 ;  /* 0x00000000003f7886 */ /* 0x000fe20000000000 */
[----:B----4-:R-:W-:Y:S01]  /*07d0*/  @!UP1 ULEA UR10, UR11, UR10, 0x18 ;  /* 0x0000000a0b0a9291 */ /* 0x010fe2000f8ec03f */
[----:B------:R-:W-:Y:S01]  /*07e0*/  VOTEU.ALL UP1, P0 ;  /* 0x00000000003f7886 */ /* 0x000fe20000020000 */
[----:B------:R-:W-:-:S04]  /*07f0*/  LOP3.LUT P0, RZ, R3, 0x7, RZ, 0xc0, !PT ;  /* 0x0000000703ff7812 */ /* 0x000fc8000780c0ff */
[C---:B------:R-:W-:Y:S01]  /*0800*/  ISETP.LT.U32.AND P0, PT, R17.reuse, 0x2, !P0 ;  /* 0x000000021100780c */ /* 0x040fe20004701070 */
[----:B------:R-:W4:Y:S02]  /*0810*/  FENCE.VIEW.ASYNC.S ;  /* 0x00000000000073c6 */ /* 0x000f240000000000 */
[----:B----4-:R1:W4:Y:S01]  /*0820*/  @!UP0 SYNCS.EXCH.64 URZ, [UR7+0x60], UR4 ;  /* 0x00006004073f85b2 */ /* 0x0103220008000100 */
[----:B--2---:R-:W-:Y:S01]  /*0830*/  IMAD.MOV R16, RZ, RZ, -R0 ;  /* 0x000000ffff107224 */ /* 0x004fe200078e0a00 */
[----:B------:R-:W-:Y:S02]  /*0840*/  @P2 LEA.HI R0, R17, R17, RZ, 0x1 ;  /* 0x0000001111002211 */ /* 0x000fe400078f08ff */
[----:B0-----:R-:W-:Y:S01]  /*0850*/  ISETP.EQ.U32.AND P1, PT, R8, 0x1, PT ;  /* 0x000000010800780c */ /* 0x001fe20003f22070 */
[----:B---3--:R-:W-:Y:S01]  /*0860*/  IMAD R7, R15, R16, R4 ;  /* 0x000000100f077224 */ /* 0x008fe200078e0204 */
[----:B------:R-:W-:-:S04]  /*0870*/  @P2 SHF.R.S32.HI R0, RZ, 0x1, R0 ;  /* 0x00000001ff002819 */ /* 0x000fc80000011400 */
[----:B------:R-:W-:Y:S01]  /*0880*/  @P2 ISETP.NE.AND P4, PT, R0, R7, PT ;  /* 0x000000070000220c */ /* 0x000fe20003f85270 */
[----:B------:R-:W-:Y:S01]  /*0890*/  IMAD.MOV.U32 R0, RZ, RZ, 0x1 ;  /* 0x00000001ff007424 */ /* 0x000fe200078e00ff */
[----:B------:R-:W-:Y:S02]  /*08a0*/  SEL R7, RZ, 0x1, !P0 ;  /* 0x00000001ff077807 */ /* 0x000fe40004000000 */
[----:B------:R-:W-:Y:S01]  /*08b0*/  @P2 SEL R0, RZ, 0x1, P4 ;  /* 0x00000001ff002807 */ /* 0x000fe20002000000 */
[----:B------:R1:W0:Y:S01]  /*08c0*/  @!UP1 SYNCS.EXCH.64 URZ, [UR7+0x68], UR4 ;  /* 0x00006804073f95b2 */ /* 0x0002220008000100 */
[----:B------:R-:W-:Y:S02]  /*08d0*/  NOP ;  /* 0x0000000000007918 */ /* 0x000fe40000000000 */
[----:B------:R-:W-:-:S05]  /*08e0*/  LOP3.LUT R0, R0, R7, RZ, 0xc0, !PT ;  /* 0x0000000700007212 */ /* 0x000fca00078ec0ff */
[----:B------:R1:W-:Y:S01]  /*08f0*/  STL [R1+0x74], R0 ;  /* 0x0000740001007387 */ /* 0x0003e20000100800 */
[----:B------:R1:W2:Y:S01]  /*0900*/  @!UP2 SYNCS.EXCH.64 URZ, [UR10+0x40], UR8 ;  /* 0x000040080a3fa5b2 */ /* 0x0002a20008000100 */
[----:B------:R1:W3:Y:S01]  /*0910*/  @!UP3 SYNCS.EXCH.64 URZ, [UR10+0x48], UR8 ;  /* 0x000048080a3fb5b2 */ /* 0x0002e20008000100 */
[----:B------:R1:W0:Y:S01]  /*0920*/  @!UP4 SYNCS.EXCH.64 URZ, [UR10+0x50], UR8 ;  /* 0x000050080a3fc5b2 */ /* 0x0002220008000100 */
[----:B------:R1:W0:Y:S01]  /*0930*/  @!UP5 SYNCS.EXCH.64 URZ, [UR10+0x58], UR8 ;  /* 0x000058080a3fd5b2 */ /* 0x0002220008000100 */
[----:B------:R-:W-:Y:S01]  /*0940*/  NOP ;  /* 0x0000000000007918 */ /* 0x000fe20000000000 */
[----:B----4-:R-:W-:Y:S05]  /*0950*/  @!P1 BRA `(.L_x_3) ;  /* 0x0000000000089947 */ /* 0x010fea0003800000 */
[----:B0-23--:R-:W-:Y:S01]  /*0960*/  UCGABAR_ARV ;  /* 0x00000000000079c7 */ /* 0x00dfe20008000000 */
[----:B------:R-:W-:Y:S05]  /*0970*/  BRA `(.L_x_4) ;  /* 0x0000000000047947 */ /* 0x000fea0003800000 */
.L_x_3:
[----:B0-23--:R-:W-:Y:S01]  /*0980*/  NOP ;  /* 0x0000000000007918 */ /* 0x00dfe20000000000 */
.L_x_4:
[----:B-1----:R-:W-:Y:S01]  /*0990*/  ULDC.64 UR4, c[0x0][0x598] ;  /* 0x0001660000047ab9 */ /* 0x002fe20000000a00 */
[----:B------:R-:W-:Y:S01]  /*09a0*/  ULDC.64 UR22, c[0x0][0x208] ;  /* 0x0000820000167ab9 */ /* 0x000fe20000000a00 */
[----:B------:R-:W-:-:S04]  /*09b0*/  ISETP.NE.U32.AND P0, PT, RZ, UR4, PT ;  /* 0x00000004ff007c0c */ /* 0x000fc8000bf05070 */
[----:B------:R-:W-:-:S13]  /*09c0*/  ISETP.NE.AND.EX P0, PT, RZ, UR5, PT, P0 ;  /* 0x00000005ff007c0c */ /* 0x000fda000bf05300 */
[----:B------:R-:W-:Y:S05]  /*09d0*/  @!P0 BRA `(.L_x_5) ;  /* 0x0000000000208947 */ /* 0x000fea0003800000 */
[----:B------:R-:W0:Y:S02]  /*09e0*/  LDC.64 R6, c[0x0][0x598] ;  /* 0x00016600ff067b82 */ /* 0x000e240000000a00 */
[----:B0-----:R-:W2:Y:S02]  /*09f0*/  LDG.E.64 R6, desc[UR22][R6.64] ;  /* 0x0000001606067981 */ /* 0x001ea4000c1e1b00 */
[----:B--2---:R-:W-:-:S04]  /*0a00*/  ISETP.NE.U32.AND P0, PT, R6, RZ, PT ;  /* 0x000000ff0600720c */ /* 0x004fc80003f05070 */
[----:B------:R-:W-:-:S13]  /*0a10*/  ISETP.NE.AND.EX P0, PT, R7, RZ, PT, P0 ;  /* 0x000000ff0700720c */ /* 0x000fda0003f05300 */
[----:B------:R-:W-:Y:S05]  /*0a20*/  @!P0 BRA `(.L_x_5) ;  /* 0x00000000000c8947 */ /* 0x000fea0003800000 */
[----:B------:R-:W2:Y:S02]  /*0a30*/  LD.E R6, desc[UR22][R6.64] ;  /* 0x0000001606067980 */ /* 0x000ea4000c101900 */
[----:B--2---:R-:W-:Y:S01]  /*0a40*/  R2UR UR24, R6 ;  /* 0x00000000061872ca */ /* 0x004fe200000e0000 */
[----:B------:R-:W-:-:S14]  /*0a50*/  BRA `(.L_x_6) ;  /* 0x0000000000247947 */ /* 0x000fdc0003800000 */
.L_x_5:
[----:B------:R-:W-:Y:S02]  /*0a60*/  ULDC.64 UR4, c[0x0][0x588] ;  /* 0x0001620000047ab9 */ /* 0x000fe40000000a00 */
[----:B------:R-:W-:-:S04]  /*0a70*/  ISETP.NE.U32.AND P0, PT, RZ, UR4, PT ;  /* 0x00000004ff007c0c */ /* 0x000fc8000bf05070 */
[----:B------:R-:W-:-:S13]  /*0a80*/  ISETP.NE.AND.EX P0, PT, RZ, UR5, PT, P0 ;  /* 0x00000005ff007c0c */ /* 0x000fda000bf05300 */
[----:B------:R-:W-:Y:S05]  /*0a90*/  @!P0 BRA `(.L_x_7) ;  /* 0x0000000000108947 */ /* 0x000fea0003800000 */
[----:B------:R-:W0:Y:S02]  /*0aa0*/  LDC.64 R6, c[0x0][0x588] ;  /* 0x00016200ff067b82 */ /* 0x000e240000000a00 */
[----:B0-----:R-:W2:Y:S02]  /*0ab0*/  LDG.E R6, desc[UR22][R6.64] ;  /* 0x0000001606067981 */ /* 0x001ea4000c1e1900 */
[----:B--2---:R-:W-:Y:S01]  /*0ac0*/  R2UR UR24, R6 ;  /* 0x00000000061872ca */ /* 0x004fe200000e0000 */
[----:B------:R-:W-:-:S14]  /*0ad0*/  BRA `(.L_x_6) ;  /* 0x0000000000047947 */ /* 0x000fdc0003800000 */
.L_x_7:
[----:B------:R-:W-:-:S05]  /*0ae0*/  ULDC UR24, c[0x0][0x580] ;  /* 0x0001600000187ab9 */ /* 0x000fca0000000800 */
.L_x_6:
[----:B------:R-:W-:Y:S02]  /*0af0*/  ULDC.64 UR4, c[0x0][0x5a0] ;  /* 0x0001680000047ab9 */ /* 0x000fe40000000a00 */
        /* <DEDUP_REMOVED lines=11> */
.L_x_8:
        /* <DEDUP_REMOVED lines=8> */
.L_x_10:
[----:B------:R-:W-:-:S05]  /*0c30*/  ULDC UR25, c[0x0][0x584] ;  /* 0x0001610000197ab9 */ /* 0x000fca0000000800 */
.L_x_9:
[----:B------:R-:W0:Y:S01]  /*0c40*/  LDC R0, c[0x0][0x65c] ;  /* 0x00019700ff007b82 */ /* 0x000e220000000800 */
[----:B------:R-:W-:Y:S01]  /*0c50*/  IMAD.U32 R6, RZ, RZ, UR15 ;  /* 0x0000000fff067e24 */ /* 0x000fe2000f8e00ff */
[----:B------:R-:W-:Y:S01]  /*0c60*/  UISETP.NE.AND UP0, UPT, UR14, 0x2, UPT ;  /* 0x000000020e00788c */ /* 0x000fe2000bf05270 */
[----:B------:R-:W-:Y:S01]  /*0c70*/  IMAD.MOV.U32 R7, RZ, RZ, RZ ;  /* 0x000000ffff077224 */ /* 0x000fe200078e00ff */
[----:B------:R-:W-:Y:S01]  /*0c80*/  ULDC UR7, c[0x0][0x28c] ;  /* 0x0000a30000077ab9 */ /* 0x000fe20000000800 */
[----:B------:R-:W-:Y:S01]  /*0c90*/  UMOV UR5, URZ ;  /* 0x0000003f00057c82 */ /* 0x000fe20008000000 */
[----:B------:R-:W-:Y:S02]  /*0ca0*/  UIADD3 UR7, UR7, 0x3f, URZ ;  /* 0x0000003f07077890 */ /* 0x000fe4000fffe03f */
[----:B------:R-:W-:Y:S01]  /*0cb0*/  PLOP3.LUT P0, PT, PT, PT, UP0, 0x80, 0x0 ;  /* 0x000000000000781c */ /* 0x000fe20003f0f008 */
[----:B------:R-:W-:Y:S01]  /*0cc0*/  UMOV UR4, URZ ;  /* 0x0000003f00047c82 */ /* 0x000fe20008000000 */
[----:B------:R-:W-:Y:S01]  /*0cd0*/  USHF.R.S32.HI UR10, URZ, 0x1f, UR7 ;  /* 0x0000001f3f0a7899 */ /* 0x000fe20008011407 */
[----:B------:R-:W-:-:S03]  /*0ce0*/  ULDC.64 UR18, c[0x0][0x650] ;  /* 0x0001940000127ab9 */ /* 0x000fc60000000a00 */
[----:B------:R-:W-:-:S04]  /*0cf0*/  ULEA.HI UR10, UR10, UR7, URZ, 0x6 ;  /* 0x000000070a0a7291 */ /* 0x000fc8000f8f303f */
[----:B------:R-:W-:Y:S01]  /*0d00*/  USHF.R.S32.HI UR14, URZ, 0x6, UR10 ;  /* 0x000000063f0e7899 */ /* 0x000fe2000801140a */
[----:B0-----:R-:W-:-:S13]  /*0d10*/  ISETP.NE.AND P2, PT, R0, 0x1, PT ;  /* 0x000000010000780c */ /* 0x001fda0003f45270 */
[----:B------:R-:W0:Y:S01]  /*0d20*/  @P2 LDC R9, c[0x0][0x10] ;  /* 0x00000400ff092b82 */ /* 0x000e220000000800 */
[----:B------:R-:W-:-:S07]  /*0d30*/  @P2 IMAD.MOV.U32 R5, RZ, RZ, RZ ;  /* 0x000000ffff052224 */ /* 0x000fce00078e00ff */
[----:B------:R-:W1:Y:S01]  /*0d40*/  @!P2 LDC R11, c[0x0][0xc] ;  /* 0x00000300ff0bab82 */ /* 0x000e620000000800 */
[----:B------:R-:W-:Y:S01]  /*0d50*/  ULDC UR8, c[0x0][0xc] ;  /* 0x0000030000087ab9 */ /* 0x000fe20000000800 */
[----:B------:R-:W-:Y:S01]  /*0d60*/  ULDC UR9, c[0x0][0x10] ;  /* 0x0000040000097ab9 */ /* 0x000fe20000000800 */
[----:B------:R-:W-:Y:S01]  /*0d70*/  ULDC UR7, c[0x0][0x14] ;  /* 0x0000050000077ab9 */ /* 0x000fe20000000800 */
[----:B------:R-:W-:-:S04]  /*0d80*/  UIMAD.WIDE.U32 UR8, UR8, UR9, URZ ;  /* 0x00000009080872a5 */ /* 0x000fc8000f8e003f */
[----:B------:R-:W-:Y:S01]  /*0d90*/  UIMAD.WIDE.U32 UR20, UR8, UR7, URZ ;  /* 0x00000007081472a5 */ /* 0x000fe2000f8e003f */
[----:B0-----:R-:W-:Y:S01]  /*0da0*/  @P2 IMAD.WIDE.U32 R8, R9, UR15, R4 ;  /* 0x0000000f09082c25 */ /* 0x001fe2000f8e0004 */
[----:B------:R-:W-:-:S03]  /*0db0*/  UIMAD UR15, UR9, UR7, URZ ;  /* 0x00000007090f72a4 */ /* 0x000fc6000f8e023f */
[----:B------:R-:W-:Y:S01]  /*0dc0*/  @P2 IMAD.MOV.U32 R13, RZ, RZ, R8 ;  /* 0x000000ffff0d2224 */ /* 0x000fe200078e0008 */
[----:B------:R-:W-:Y:S01]  /*0dd0*/  UIADD3 UR15, UR21, UR15, URZ ;  /* 0x0000000f150f7290 */ /* 0x000fe2000fffe03f */
[----:B-1----:R-:W-:-:S04]  /*0de0*/  @!P2 IMAD.WIDE.U32 R6, R4, R11, R6 ;  /* 0x0000000b0406a225 */ /* 0x002fc800078e0006 */
[----:B------:R-:W-:Y:S02]  /*0df0*/  @P2 IMAD.MOV.U32 R11, RZ, RZ, RZ ;  /* 0x000000ffff0b2224 */ /* 0x000fe400078e00ff */
[----:B------:R-:W-:Y:S02]  /*0e00*/  @!P2 IMAD.MOV.U32 R13, RZ, RZ, R6 ;  /* 0x000000ffff0da224 */ /* 0x000fe400078e0006 */
[----:B------:R-:W-:Y:S02]  /*0e10*/  @P2 IMAD.IADD R10, R9, 0x1, R11 ;  /* 0x00000001090a2824 */ /* 0x000fe400078e020b */
[----:B------:R-:W-:Y:S01]  /*0e20*/  @!P2 IMAD.MOV.U32 R10, RZ, RZ, R7 ;  /* 0x000000ffff0aa224 */ /* 0x000fe200078e0007 */
[----:B------:R0:W-:Y:S01]  /*0e30*/  STL [R1+0x84], R13 ;  /* 0x0000840d01007387 */ /* 0x0001e20000100800 */
[----:B------:R-:W-:Y:S02]  /*0e40*/  IMAD.MOV.U32 R17, RZ, RZ, R13 ;  /* 0x000000ffff117224 */ /* 0x000fe400078e000d */
[----:B------:R-:W-:Y:S01]  /*0e50*/  IMAD.MOV.U32 R22, RZ, RZ, R10 ;  /* 0x000000ffff167224 */ /* 0x000fe200078e000a */
[----:B------:R0:W-:Y:S01]  /*0e60*/  STL [R1+0x80], R10 ;  /* 0x0000800a01007387 */ /* 0x0001e20000100800 */
[----:B------:R-:W-:Y:S05]  /*0e70*/  @P0 BRA `(.L_x_11) ;  /* 0x0000000000280947 */ /* 0x000fea0003800000 */
[----:B------:R-:W-:Y:S01]  /*0e80*/  IADD3 R17, P0, R17, UR20, RZ ;  /* 0x0000001411117c10 */ /* 0x000fe2000ff1e0ff */
[----:B------:R-:W-:Y:S02]  /*0e90*/  UISETP.GE.U32.AND UP0, UPT, UR14, 0x3, UPT ;  /* 0x000000030e00788c */ /* 0x000fe4000bf06070 */
[----:B------:R-:W-:Y:S01]  /*0ea0*/  UIMAD.WIDE.U32 UR4, UR14, -0x55555555, URZ ;  /* 0xaaaaaaab0e0478a5 */ /* 0x000fe2000f8e003f */
[----:B------:R-:W-:Y:S01]  /*0eb0*/  IADD3.X R22, R22, UR15, RZ, P0, !PT ;  /* 0x0000000f16167c10 */ /* 0x000fe200087fe4ff */
[----:B------:R1:W-:Y:S02]  /*0ec0*/  STL [R1+0x84], R17 ;  /* 0x0000841101007387 */ /* 0x0003e40000100800 */
[----:B------:R-:W-:Y:S02]  /*0ed0*/  USHF.R.U32.HI UR5, URZ, 0x1, UR5 ;  /* 0x000000013f057899 */ /* 0x000fe40008011605 */
[----:B------:R1:W-:Y:S01]  /*0ee0*/  STL [R1+0x80], R22 ;  /* 0x0000801601007387 */ /* 0x0003e20000100800 */
[----:B------:R-:W-:-:S02]  /*0ef0*/  UMOV UR4, URZ ;  /* 0x0000003f00047c82 */ /* 0x000fc40008000000 */
[----:B------:R-:W-:Y:S02]  /*0f00*/  @UP0 ULOP3.LUT UR4, UR5, 0x1, URZ, 0xc0, !UPT ;  /* 0x0000000105040892 */ /* 0x000fe4000f8ec03f */
[----:B------:R-:W-:-:S12]  /*0f10*/  UIMAD UR5, UR5, -0x3, UR14 ;  /* 0xfffffffd050578a4 */ /* 0x000fd8000f8e020e */
.L_x_11:
[----:B------:R-:W-:Y:S01]  /*0f20*/  IMAD.MOV.U32 R8, RZ, RZ, -0x1 ;  /* 0xffffffffff087424 */ /* 0x000fe200078e00ff */
[----:B------:R-:W-:Y:S01]  /*0f30*/  ISETP.GE.U32.AND P0, PT, R17, UR18, PT ;  /* 0x0000001211007c0c */ /* 0x000fe2000bf06070 */
[----:B------:R-:W-:Y:S01]  /*0f40*/  IMAD.MOV.U32 R6, RZ, RZ, -0x1 ;  /* 0xffffffffff067424 */ /* 0x000fe200078e00ff */
[----:B------:R-:W-:Y:S01]  /*0f50*/  PRMT R0, RZ, 0x7610, R0 ;  /* 0x00007610ff007816 */ /* 0x000fe20000000000 */
[----:B------:R-:W-:Y:S01]  /*0f60*/  IMAD.MOV.U32 R7, RZ, RZ, -0x1 ;  /* 0xffffffffff077424 */ /* 0x000fe200078e00ff */
[----:B------:R2:W-:Y:S01]  /*0f70*/  STL [R1+0x88], R8 ;  /* 0x0000880801007387 */ /* 0x0005e20000100800 */
[----:B------:R-:W-:-:S03]  /*0f80*/  ISETP.GE.U32.AND.EX P0, PT, R22, UR19, PT, P0 ;  /* 0x0000001316007c0c */ /* 0x000fc6000bf06100 */
[----:B------:R2:W-:Y:S04]  /*0f90*/  STL [R1+0x78], R6 ;  /* 0x0000780601007387 */ /* 0x0005e80000100800 */
[----:B------:R2:W-:Y:S06]  /*0fa0*/  STL [R1+0x8c], R7 ;  /* 0x00008c0701007387 */ /* 0x0005ec0000100800 */
[----:B------:R-:W-:Y:S05]  /*0fb0*/  @P0 BRA `(.L_x_12) ;  /* 0x0000000400380947 */ /* 0x000fea0003800000 */
[----:B------:R-:W3:Y:S01]  /*0fc0*/  LDC.64 R18, c[0x0][0x628] ;  /* 0x00018a00ff127b82 */ /* 0x000ee20000000a00 */
[----:B--2---:R-:W-:Y:S02]  /*0fd0*/  IMAD.MOV.U32 R6, RZ, RZ, R17 ;  /* 0x000000ffff067224 */ /* 0x004fe400078e0011 */
[----:B------:R-:W-:-:S05]  /*0fe0*/  IMAD.MOV.U32 R7, RZ, RZ, R22 ;  /* 0x000000ffff077224 */ /* 0x000fca00078e0016 */
[----:B------:R-:W2:Y:S08]  /*0ff0*/  LDC R0, c[0x0][0x630] ;  /* 0x00018c00ff007b82 */ /* 0x000eb00000000800 */
[----:B------:R-:W4:Y:S01]  /*1000*/  LDC.64 R20, c[0x0][0x620] ;  /* 0x00018800ff147b82 */ /* 0x000f220000000a00 */
[----:B---3--:R-:W-:-:S04]  /*1010*/  ISETP.NE.U32.AND P0, PT, R18, RZ, PT ;  /* 0x000000ff1200720c */ /* 0x008fc80003f05070 */
[----:B------:R-:W-:-:S13]  /*1020*/  ISETP.NE.AND.EX P0, PT, R19, RZ, PT, P0 ;  /* 0x000000ff1300720c */ /* 0x000fda0003f05300 */
[----:B--2-4-:R-:W-:Y:S05]  /*1030*/  @!P0 BRA `(.L_x_13) ;  /* 0x0000000000288947 */ /* 0x014fea0003800000 */
[----:B------:R-:W2:Y:S02]  /*1040*/  LDC R11, c[0x0][0x634] ;  /* 0x00018d00ff0b7b82 */ /* 0x000ea40000000800 */
[----:B--2---:R-:W-:-:S05]  /*1050*/  IADD3 R11, P0, R17, R11, RZ ;  /* 0x0000000b110b7210 */ /* 0x004fca0007f1e0ff */
[----:B0-----:R-:W-:-:S04]  /*1060*/  IMAD.X R13, RZ, RZ, R22, P0 ;  /* 0x000000ffff0d7224 */ /* 0x001fc800000e0616 */
[----:B------:R-:W-:-:S04]  /*1070*/  IMAD.WIDE.U32 R6, R13, R18, RZ ;  /* 0x000000120d067225 */ /* 0x000fc800078e00ff */
[----:B------:R-:W-:-:S04]  /*1080*/  IMAD.WIDE.U32 R8, P0, R11, R19, R6 ;  /* 0x000000130b087225 */ /* 0x000fc80007800006 */
[----:B------:R-:W-:-:S04]  /*1090*/  IMAD.WIDE.U32 R6, R11, R18, RZ ;  /* 0x000000120b067225 */ /* 0x000fc800078e00ff */
[----:B------:R-:W-:Y:S01]  /*10a0*/  IMAD.X R11, RZ, RZ, RZ, P0 ;  /* 0x000000ffff0b7224 */ /* 0x000fe200000e06ff */
[----:B------:R-:W-:Y:S01]  /*10b0*/  IADD3 RZ, P0, R7, R8, RZ ;  /* 0x0000000807ff7210 */ /* 0x000fe20007f1e0ff */
[----:B------:R-:W-:-:S04]  /*10c0*/  IMAD.MOV.U32 R10, RZ, RZ, R9 ;  /* 0x000000ffff0a7224 */ /* 0x000fc800078e0009 */
[----:B------:R-:W-:-:S08]  /*10d0*/  IMAD.WIDE.U32.X R6, R13, R19, R10, P0 ;  /* 0x000000130d067225 */ /* 0x000fd000000e040a */
.L_x_13:
[-CC-:B------:R-:W-:Y:S01]  /*10e0*/  SHF.R.U64 R27, R6, R0.reuse, R7.reuse ;  /* 0x00000000061b7219 */ /* 0x180fe20000001207 */
[----:B------:R-:W2:Y:S01]  /*10f0*/  LDC.64 R24, c[0x0][0x640] ;  /* 0x00019000ff187b82 */ /* 0x000ea20000000a00 */
[----:B------:R-:W-:Y:S01]  /*1100*/  SHF.R.U32.HI R0, RZ, R0, R7 ;  /* 0x00000000ff007219 */ /* 0x000fe20000011607 */
[----:B------:R-:W-:Y:S01]  /*1110*/  IMAD.MOV.U32 R6, RZ, RZ, R17 ;  /* 0x000000ffff067224 */ /* 0x000fe200078e0011 */
[----:B------:R-:W-:-:S05]  /*1120*/  IADD3 R9, P0, RZ, -R27, RZ ;  /* 0x8000001bff097210 */ /* 0x000fca0007f1e0ff */
[----:B------:R-:W3:Y:S01]  /*1130*/  LDC R8, c[0x0][0x618] ;  /* 0x00018600ff087b82 */ /* 0x000ee20000000800 */
[----:B------:R-:W-:-:S04]  /*1140*/  IMAD.X R7, RZ, RZ, ~R0, P0 ;  /* 0x000000ffff077224 */ /* 0x000fc800000e0e00 */
[-C--:B------:R-:W-:Y:S02]  /*1150*/  IMAD R0, R7, R20.reuse, RZ ;  /* 0x0000001407007224 */ /* 0x080fe400078e02ff */
[----:B------:R-:W-:Y:S01]  /*1160*/  IMAD.MOV.U32 R7, RZ, RZ, R22 ;  /* 0x000000ffff077224 */ /* 0x000fe200078e0016 */
[----:B------:R-:W4:Y:S01]  /*1170*/  LDC R11, c[0x0][0x608] ;  /* 0x00018200ff0b7b82 */ /* 0x000f220000000800 */
[----:B-1----:R-:W-:Y:S02]  /*1180*/  IMAD.MOV.U32 R22, RZ, RZ, 0x1 ;  /* 0x00000001ff167424 */ /* 0x002fe400078e00ff */
[----:B------:R-:W-:-:S04]  /*1190*/  IMAD.WIDE.U32 R6, R9, R20, R6 ;  /* 0x0000001409067225 */ /* 0x000fc800078e0006 */
[----:B------:R-:W-:Y:S01]  /*11a0*/  IMAD R9, R9, R21, R0 ;  /* 0x0000001509097224 */ /* 0x000fe200078e0200 */
[----:B------:R-:W1:Y:S01]  /*11b0*/  LDC R23, c[0x0][0x658] ;  /* 0x00019600ff177b82 */ /* 0x000e620000000800 */
[----:B--2---:R-:W-:Y:S01]  /*11c0*/  ISETP.NE.U32.AND P0, PT, R24, RZ, PT ;  /* 0x000000ff1800720c */ /* 0x004fe20003f05070 */
[----:B------:R-:W-:Y:S02]  /*11d0*/  IMAD.MOV.U32 R0, RZ, RZ, -0x1 ;  /* 0xffffffffff007424 */ /* 0x000fe400078e00ff */
[----:B------:R-:W-:Y:S01]  /*11e0*/  IMAD.IADD R7, R7, 0x1, R9 ;  /* 0x0000000107077824 */ /* 0x000fe200078e0209 */
[----:B------:R-:W-:-:S03]  /*11f0*/  ISETP.NE.AND.EX P0, PT, R25, RZ, PT, P0 ;  /* 0x000000ff1900720c */ /* 0x000fc60003f05300 */
[----:B------:R-:W2:Y:S01]  /*1200*/  LDC R21, c[0x0][0x600] ;  /* 0x00018000ff157b82 */ /* 0x000ea20000000800 */
[-CC-:B---3--:R-:W-:Y:S02]  /*1210*/  SHF.R.U64 R19, R6, R8.reuse, R7.reuse ;  /* 0x0000000806137219 */ /* 0x188fe40000001207 */
[----:B------:R-:W-:-:S05]  /*1220*/  SHF.R.U32.HI R6, RZ, R8, R7 ;  /* 0x00000008ff067219 */ /* 0x000fca0000011607 */
[----:B------:R-:W3:Y:S01]  /*1230*/  LDC R18, c[0x0][0x648] ;  /* 0x00019200ff127b82 */ /* 0x000ee20000000800 */
[-CC-:B----4-:R-:W-:Y:S02]  /*1240*/  SHF.R.U64 R28, R19, R11.reuse, R6.reuse ;  /* 0x0000000b131c7219 */ /* 0x190fe40000001206 */
[----:B------:R-:W-:-:S05]  /*1250*/  SHF.R.U32.HI R6, RZ, R11, R6 ;  /* 0x0000000bff067219 */ /* 0x000fca0000011606 */
[----:B------:R-:W4:Y:S01]  /*1260*/  LDC R20, c[0x0][0x638] ;  /* 0x00018e00ff147b82 */ /* 0x000f220000000800 */
[-CC-:B-1----:R-:W-:Y:S02]  /*1270*/  SHF.R.U64 R30, R28, R23.reuse, R6.reuse ;  /* 0x000000171c1e7219 */ /* 0x182fe40000001206 */
[-C--:B------:R-:W-:Y:S02]  /*1280*/  SHF.L.U32 R0, R0, R23.reuse, RZ ;  /* 0x0000001700007219 */ /* 0x080fe400000006ff */
[----:B------:R-:W-:Y:S01]  /*1290*/  SHF.R.U32.HI R7, RZ, R23, R6 ;  /* 0x00000017ff077219 */ /* 0x000fe20000011606 */
[----:B------:R-:W-:Y:S01]  /*12a0*/  IMAD.MOV.U32 R6, RZ, RZ, R30 ;  /* 0x000000ffff067224 */ /* 0x000fe200078e001e */
[----:B0-----:R-:W-:Y:S01]  /*12b0*/  LOP3.LUT R13, RZ, R0, RZ, 0x33, !PT ;  /* 0x00000000ff0d7212 */ /* 0x001fe200078e33ff */
[----:B------:R-:W0:Y:S01]  /*12c0*/  LDC R26, c[0x0][0x610] ;  /* 0x00018400ff1a7b82 */ /* 0x000e220000000800 */
[----:B------:R-:W-:Y:S05]  /*12d0*/  @!P0 BRA `(.L_x_14) ;  /* 0x0000000000288947 */ /* 0x000fea0003800000 */
[----:B------:R-:W1:Y:S02]  /*12e0*/  LDC R11, c[0x0][0x64c] ;  /* 0x00019300ff0b7b82 */ /* 0x000e640000000800 */
[----:B-1----:R-:W-:-:S05]  /*12f0*/  IADD3 R11, P0, R30, R11, RZ ;  /* 0x0000000b1e0b7210 */ /* 0x002fca0007f1e0ff */
[----:B------:R-:W-:-:S04]  /*1300*/  IMAD.X R17, RZ, RZ, R7, P0 ;  /* 0x000000ffff117224 */ /* 0x000fc800000e0607 */
[----:B------:R-:W-:-:S04]  /*1310*/  IMAD.WIDE.U32 R6, R17, R24, RZ ;  /* 0x0000001811067225 */ /* 0x000fc800078e00ff */
[----:B------:R-:W-:-:S04]  /*1320*/  IMAD.WIDE.U32 R8, P0, R11, R25, R6 ;  /* 0x000000190b087225 */ /* 0x000fc80007800006 */
[----:B------:R-:W-:-:S04]  /*1330*/  IMAD.WIDE.U32 R6, R11, R24, RZ ;  /* 0x000000180b067225 */ /* 0x000fc800078e00ff */
[----:B------:R-:W-:Y:S01]  /*1340*/  IMAD.X R11, RZ, RZ, RZ, P0 ;  /* 0x000000ffff0b7224 */ /* 0x000fe200000e06ff */
[----:B------:R-:W-:Y:S01]  /*1350*/  IADD3 RZ, P0, R7, R8, RZ ;  /* 0x0000000807ff7210 */ /* 0x000fe20007f1e0ff */
[----:B------:R-:W-:-:S04]  /*1360*/  IMAD.MOV.U32 R10, RZ, RZ, R9 ;  /* 0x000000ffff0a7224 */ /* 0x000fc800078e0009 */
[----:B------:R-:W-:-:S08]  /*1370*/  IMAD.WIDE.U32.X R6, R17, R25, R10, P0 ;  /* 0x0000001911067225 */ /* 0x000fd000000e040a */
.L_x_14:
[----:B---3--:R-:W-:Y:S01]  /*1380*/  SHF.R.U64 R5, R6, R18, R7 ;  /* 0x0000001206057219 */ /* 0x008fe20000001207 */
[----:B--2---:R-:W-:Y:S01]  /*1390*/  VIADD R6, R21, 0xffffffff ;  /* 0xffffffff15067836 */ /* 0x004fe20000000000 */
[----:B------:R-:W-:Y:S01]  /*13a0*/  SHF.L.U32 R0, R22, R23, RZ ;  /* 0x0000001716007219 */ /* 0x000fe200000006ff */
[----:B------:R-:W-:Y:S01]  /*13b0*/  @P2 IMAD R14, R15, R16, R4 ;  /* 0x000000100f0e2224 */ /* 0x000fe200078e0204 */
[----:B------:R-:W-:Y:S01]  /*13c0*/  LOP3.LUT R13, R28, R13, RZ, 0xc0, !PT ;  /* 0x0000000d1c0d7212 */ /* 0x000fe200078ec0ff */
[----:B------:R-:W-:-:S04]  /*13d0*/  IMAD.MOV R7, RZ, RZ, -R5 ;  /* 0x000000ffff077224 */ /* 0x000fc800078e0a05 */
[----:B------:R-:W-:Y:S01]  /*13e0*/  IMAD R13, R0, R5, R13 ;  /* 0x00000005000d7224 */ /* 0x000fe200078e020d */
[----:B------:R-:W-:Y:S01]  /*13f0*/  LOP3.LUT R5, R19, R6, RZ, 0xc0, !PT ;  /* 0x0000000613057212 */ /* 0x000fe200078ec0ff */
[----:B----4-:R-:W-:Y:S02]  /*1400*/  IMAD R0, R7, R20, R30 ;  /* 0x0000001407007224 */ /* 0x010fe400078e021e */
[----:B------:R-:W-:Y:S02]  /*1410*/  IMAD.MOV.U32 R6, RZ, RZ, 0x1 ;  /* 0x00000001ff067424 */ /* 0x000fe400078e00ff */
[----:B0-----:R-:W-:Y:S02]  /*1420*/  IMAD R4, R13, R26, R14 ;  /* 0x0000001a0d047224 */ /* 0x001fe400078e020e */
[----:B------:R-:W-:Y:S01]  /*1430*/  IMAD R5, R0, R21, R5 ;  /* 0x0000001500057224 */ /* 0x000fe200078e0205 */
[----:B------:R-:W-:-:S04]  /*1440*/  PRMT R0, R6, 0x7610, R0 ;  /* 0x0000761006007816 */ /* 0x000fc80000000000 */
[----:B------:R-:W-:Y:S02]  /*1450*/  SEL R6, R5, R4, !P2 ;  /* 0x0000000405067207 */ /* 0x000fe40005000000 */
[----:B------:R-:W-:-:S03]  /*1460*/  SEL R4, R4, R5, !P2 ;  /* 0x0000000504047207 */ /* 0x000fc60005000000 */
[----:B------:R3:W-:Y:S04]  /*1470*/  STL [R1+0x8c], R6 ;  /* 0x00008c0601007387 */ /* 0x0007e80000100800 */
[----:B------:R3:W-:Y:S04]  /*1480*/  STL [R1+0x78], R27 ;  /* 0x0000781b01007387 */ /* 0x0007e80000100800 */
[----:B------:R3:W-:Y:S02]  /*1490*/  STL [R1+0x88], R4 ;  /* 0x0000880401007387 */ /* 0x0007e40000100800 */
.L_x_12:
[----:B------:R-:W-:Y:S05]  /*14a0*/  @!P1 BRA `(.L_x_15) ;  /* 0x00000000000c9947 */ /* 0x000fea0003800000 */
[----:B------:R-:W-:Y:S01]  /*14b0*/  UCGABAR_WAIT ;  /* 0x0000000000007dc7 */ /* 0x000fe20008000000 */
[----:B------:R-:W-:Y:S01]  /*14c0*/  CCTL.IVALL ;  /* 0x00000000ff00798f */ /* 0x000fe20002000000 */
[----:B------:R-:W-:Y:S05]  /*14d0*/  BRA `(.L_x_16) ;  /* 0x0000000000047947 */ /* 0x000fea0003800000 */
.L_x_15:
[----:B------:R-:W-:Y:S06]  /*14e0*/  BAR.SYNC.DEFER_BLOCKING 0x0 ;  /* 0x0000000000007b1d */ /* 0x000fec0000010000 */
.L_x_16:
[----:B------:R-:W-:Y:S05]  /*14f0*/  @!P3 BRA `(.L_x_17) ;  /* 0x000000dc0004b947 */ /* 0x000fea0003800000 */
[----:B------:R-:W-:-:S06]  /*1500*/  UISETP.GT.U32.AND UP0, UPT, UR12, 0x1, UPT ;  /* 0x000000010c00788c */ /* 0x000fcc000bf04070 */
[----:B------:R-:W-:-:S13]  /*1510*/  PLOP3.LUT P0, PT, PT, PT, UP0, 0x80, 0x0 ;  /* 0x000000000000781c */ /* 0x000fda0003f0f008 */
[----:B------:R-:W-:Y:S05]  /*1520*/  @P0 EXIT ;  /* 0x000000000000094d */ /* 0x000fea0003800000 */
.L_x_18:
[----:B------:R-:W-:-:S08]  /*1530*/  NOP ;  /* 0x0000000000007918 */ /* 0x000fd00000000000 */
[----:B------:R-:W4:Y:S02]  /*1540*/  USETMAXREG.TRY_ALLOC.CTAPOOL UP0, 0xe8 ;  /* 0x000000e8000079c8 */ /* 0x000f240008000600 */
[----:B----4-:R-:W-:-:S13]  /*1550*/  PLOP3.LUT P0, PT, PT, PT, UP0, 0x80, 0x0 ;  /* 0x000000000000781c */ /* 0x010fda0003f0f008 */
[----:B------:R-:W-:Y:S05]  /*1560*/  @!P0 BRA `(.L_x_18) ;  /* 0xfffffffc00f08947 */ /* 0x000fea000383ffff */
[----:B------:R-:W-:-:S13]  /*1570*/  LOP3.LUT P0, RZ, R0, 0xff, RZ, 0xc0, !PT ;  /* 0x000000ff00ff7812 */ /* 0x000fda000780c0ff */
[----:B------:R-:W-:Y:S05]  /*1580*/  @!P0 EXIT ;  /* 0x000000000000894d */ /* 0x000fea0003800000 */
[----:B------:R-:W4:Y:S01]  /*1590*/  S2UR UR6, SR_CgaCtaId ;  /* 0x00000000000679c3 */ /* 0x000f220000008800 */
[CC--:B------:R-:W-:Y:S01]  /*15a0*/  LEA.HI R0, R12.reuse, R3.reuse, RZ, 0x2 ;  /* 0x000000030c007211 */ /* 0x0c0fe200078f10ff */
[----:B------:R-:W-:Y:S01]  /*15b0*/  UIADD3 UR7, UR17, -0x1, URZ ;  /* 0xffffffff11077890 */ /* 0x000fe2000fffe03f */
[----:B------:R-:W-:Y:S01]  /*15c0*/  LEA.HI R3, R12, R3, RZ, 0x5 ;  /* 0x000000030c037211 */ /* 0x000fe200078f28ff */
[----:B------:R-:W-:Y:S01]  /*15d0*/  UMOV UR12, 0x400 ;  /* 0x00000400000c7882 */ /* 0x000fe20000000000 */
[--C-:B------:R-:W-:Y:S01]  /*15e0*/  SHF.R.S32.HI R2, RZ, 0x2, R0.reuse ;  /* 0x00000002ff027819 */ /* 0x100fe20000011400 */
[----:B------:R-:W-:Y:S01]  /*15f0*/  UISETP.LT.AND UP0, UPT, UR14, 0x1, UPT ;  /* 0x000000010e00788c */ /* 0x000fe2000bf01270 */
[----:B------:R-:W-:Y:S01]  /*1600*/  SHF.R.S32.HI R5, RZ, 0x1f, R0 ;  /* 0x0000001fff057819 */ /* 0x000fe20000011400 */
[----:B------:R-:W-:Y:S02]  /*1610*/  ULOP3.LUT UR29, UR13, 0x1, URZ, 0xfc, !UPT ;  /* 0x000000010d1d7892 */ /* 0x000fe4000f8efc3f */
[----:B------:R-:W-:Y:S01]  /*1620*/  USEL UR16, UR14, 0x1, UP0 ;  /* 0x000000010e107887 */ /* 0x000fe20008000000 */
[----:B------:R-:W-:Y:S01]  /*1630*/  LEA.HI R5, R5, R2, RZ, 0x3 ;  /* 0x0000000205057211 */ /* 0x000fe200078f18ff */
[----:B------:R-:W-:-:S02]  /*1640*/  UISETP.NE.AND UP0, UPT, UR7, URZ, UPT ;  /* 0x0000003f0700728c */ /* 0x000fc4000bf05270 */
[----:B------:R-:W-:Y:S01]  /*1650*/  USHF.L.U32 UR28, UR14, 0x1, URZ ;  /* 0x000000010e1c7899 */ /* 0x000fe2000800063f */
[----:B------:R-:W-:Y:S01]  /*1660*/  LOP3.LUT R5, R5, 0xfffffff8, RZ, 0xc0, !PT ;  /* 0xfffffff805057812 */ /* 0x000fe200078ec0ff */
[----:B------:R-:W-:Y:S02]  /*1670*/  UIADD3 UR16, -UR16, UR14, URZ ;  /* 0x0000000e10107290 */ /* 0x000fe4000fffe13f */
[----:B------:R-:W-:Y:S02]  /*1680*/  USEL UR31, URZ, 0x1, UP0 ;  /* 0x000000013f1f7887 */ /* 0x000fe40008000000 */
[----:B------:R-:W-:Y:S01]  /*1690*/  IMAD.IADD R2, R2, 0x1, -R5 ;  /* 0x0000000102027824 */ /* 0x000fe200078e0a05 */
[----:B------:R-:W-:Y:S01]  /*16a0*/  SHF.R.S32.HI R5, RZ, 0x5, R3 ;  /* 0x00000005ff057819 */ /* 0x000fe20000011403 */
[----:B----4-:R-:W-:-:S03]  /*16b0*/  ULEA UR12, UR6, UR12, 0x18 ;  /* 0x0000000c060c7291 */ /* 0x010fc6000f8ec03f */
[--C-:B------:R-:W-:Y:S01]  /*16c0*/  SHF.R.S32.HI R3, RZ, 0x1f, R2.reuse ;  /* 0x0000001fff037819 */ /* 0x100fe20000011402 */
[----:B------:R-:W-:Y:S01]  /*16d0*/  USHF.L.U32 UR6, UR7, 0x3, URZ ;  /* 0x0000000307067899 */ /* 0x000fe2000800063f */
[C-C-:B------:R-:W-:Y:S01]  /*16e0*/  IMAD R0, R5.reuse, -0x10, -R2.reuse ;  /* 0xfffffff005007824 */ /* 0x140fe200078e0a02 */
[----:B------:R-:W-:Y:S02]  /*16f0*/  UIADD3 UR27, UR12, 0x40, URZ ;  /* 0x000000400c1b7890 */ /* 0x000fe4000fffe03f */
[----:B------:R-:W-:Y:S01]  /*1700*/  ULOP3.LUT UR6, UR6, 0x8, URZ, 0xc0, !UPT ;  /* 0x0000000806067892 */ /* 0x000fe2000f8ec03f */
[----:B------:R-:W-:Y:S01]  /*1710*/  IMAD.WIDE R2, R5, 0x10, R2 ;  /* 0x0000001005027825 */ /* 0x000fe200078e0202 */
[----:B------:R-:W-:Y:S02]  /*1720*/  ULEA UR17, UR17, UR27, 0x3 ;  /* 0x0000001b11117291 */ /* 0x000fe4000f8e183f */
[----:B------:R-:W-:Y:S02]  /*1730*/  ULOP3.LUT UR32, UR6, 0x8, URZ, 0x3c, !UPT ;  /* 0x0000000806207892 */ /* 0x000fe4000f8e3c3f */
[----:B------:R-:W-:-:S03]  /*1740*/  ULOP3.LUT UR18, UR6, 0x18, URZ, 0x3c, !UPT ;  /* 0x0000001806127892 */ /* 0x000fc6000f8e3c3f */
[----:B------:R-:W-:Y:S02]  /*1750*/  ULDC UR6, c[0x0][0x284] ;  /* 0x0000a10000067ab9 */ /* 0x000fe40000000800 */
[----:B------:R-:W-:-:S05]  /*1760*/  VIADD R0, R0, UR6 ;  /* 0x0000000600007c36 */ /* 0x000fca0008000000 */
[----:B------:R4:W-:Y:S04]  /*1770*/  STL [R1+0x98], R0 ;  /* 0x0000980001007387 */ /* 0x0009e80000100800 */
[----:B------:R4:W-:Y:S02]  /*1780*/  STL.64 [R1+0x90], R2 ;  /* 0x0000900201007387 */ /* 0x0009e40000100a00 */
.L_x_301:
[----:B----4-:R-:W-:Y:S01]  /*1790*/  IMAD.U32 R0, RZ, RZ, UR31 ;  /* 0x0000001fff007e24 */ /* 0x010fe2000f8e00ff */
[----:B0-2---:R-:W4:Y:S01]  /*17a0*/  LDC R2, c[0x0][0x28c] ;  /* 0x0000a300ff027b82 */ /* 0x005f220000000800 */
[----:B------:R-:W-:Y:S01]  /*17b0*/  UMOV UR6, URZ ;  /* 0x0000003f00067c82 */ /* 0x000fe20008000000 */
[----:B------:R-:W-:Y:S02]  /*17c0*/  UMOV UR19, UR5 ;  /* 0x0000000500137c82 */ /* 0x000fe40008000000 */
[----:B------:R-:W-:-:S04]  /*17d0*/  SHF.L.U32 R0, R0, 0x1f, RZ ;  /* 0x0000001f00007819 */ /* 0x000fc800000006ff */
[----:B------:R-:W5:Y:S01]  /*17e0*/  SYNCS.PHASECHK.TRANS64.TRYWAIT P0, [UR17+-0x8], R0 ;  /* 0xfffff800ff0075a7 */ /* 0x000f620008000151 */
[----:B----4-:R-:W-:Y:S01]  /*17f0*/  ISETP.GE.AND P1, PT, R2, 0x1, PT ;  /* 0x000000010200780c */ /* 0x010fe20003f26270 */
[----:B-----5:R-:W-:-:S12]  /*1800*/  @!P0 BRA `(.L_x_19) ;  /* 0x000000e8005c8947 */ /* 0x020fd80003800000 */
.L_x_322:
[----:B------:R0:W-:Y:S01]  /*1810*/  STL [R1+0x70], RZ ;  /* 0x000070ff01007387 */ /* 0x0001e20000100800 */
[----:B------:R-:W-:Y:S01]  /*1820*/  UMOV UR7, URZ ;  /* 0x0000003f00077c82 */ /* 0x000fe20008000000 */
[----:B------:R-:W-:Y:S01]  /*1830*/  UMOV UR8, URZ ;  /* 0x0000003f00087c82 */ /* 0x000fe20008000000 */
[----:B----4-:R-:W-:Y:S01]  /*1840*/  IMAD.MOV.U32 R0, RZ, RZ, RZ ;  /* 0x000000ffff007224 */ /* 0x010fe200078e00ff */
[----:B------:R4:W-:Y:S01]  /*1850*/  STL [R1+0x6c], RZ ;  /* 0x00006cff01007387 */ /* 0x0009e20000100800 */
[----:B------:R-:W-:Y:S02]  /*1860*/  CS2R R2, SRZ ;  /* 0x0000000000027805 */ /* 0x000fe4000001ff00 */
[----:B---3--:R-:W-:Y:S02]  /*1870*/  CS2R R4, SRZ ;  /* 0x0000000000047805 */ /* 0x008fe4000001ff00 */
[----:B--2---:R-:W-:Y:S01]  /*1880*/  CS2R R6, SRZ ;  /* 0x0000000000067805 */ /* 0x004fe2000001ff00 */
[----:B------:R4:W-:Y:S01]  /*1890*/  STL [R1+0x68], RZ ;  /* 0x000068ff01007387 */ /* 0x0009e20000100800 */
[----:B------:R-:W-:-:S02]  /*18a0*/  CS2R R8, SRZ ;  /* 0x0000000000087805 */ /* 0x000fc4000001ff00 */
[----:B0-----:R-:W-:Y:S02]  /*18b0*/  CS2R R10, SRZ ;  /* 0x00000000000a7805 */ /* 0x001fe4000001ff00 */
[----:B------:R-:W-:Y:S01]  /*18c0*/  CS2R R12, SRZ ;  /* 0x00000000000c7805 */ /* 0x000fe2000001ff00 */
[----:B------:R4:W-:Y:S01]  /*18d0*/  STL [R1+0x64], RZ ;  /* 0x000064ff01007387 */ /* 0x0009e20000100800 */
[----:B------:R-:W-:Y:S02]  /*18e0*/  CS2R R14, SRZ ;  /* 0x00000000000e7805 */ /* 0x000fe4000001ff00 */
[----:B-1----:R-:W-:Y:S02]  /*18f0*/  CS2R R16, SRZ ;  /* 0x0000000000107805 */ /* 0x002fe4000001ff00 */
[----:B------:R-:W-:Y:S01]  /*1900*/  CS2R R18, SRZ ;  /* 0x0000000000127805 */ /* 0x000fe2000001ff00 */
[----:B------:R4:W-:Y:S01]  /*1910*/  STL [R1+0x60], RZ ;  /* 0x000060ff01007387 */ /* 0x0009e20000100800 */
[----:B------:R-:W-:-:S02]  /*1920*/  CS2R R20, SRZ ;  /* 0x0000000000147805 */ /* 0x000fc4000001ff00 */
[----:B------:R-:W-:Y:S02]  /*1930*/  CS2R R22, SRZ ;  /* 0x0000000000167805 */ /* 0x000fe4000001ff00 */
[----:B------:R-:W-:Y:S01]  /*1940*/  CS2R R152, SRZ ;  /* 0x0000000000987805 */ /* 0x000fe2000001ff00 */
[----:B------:R4:W-:Y:S01]  /*1950*/  STL [R1+0x5c], RZ ;  /* 0x00005cff01007387 */ /* 0x0009e20000100800 */
[----:B------:R-:W-:Y:S02]  /*1960*/  CS2R R154, SRZ ;  /* 0x00000000009a7805 */ /* 0x000fe4000001ff00 */
[----:B------:R-:W-:Y:S02]  /*1970*/  CS2R R156, SRZ ;  /* 0x00000000009c7805 */ /* 0x000fe4000001ff00 */
        /* <DEDUP_REMOVED lines=46> */
[----:B------:R-:W-:Y:S01]  /*1c60*/  CS2R R226, SRZ ;  /* 0x0000000000e27805 */ /* 0x000fe2000001ff00 */
[----:B------:R-:W-:Y:S01]  /*1c70*/  IMAD.U32 R228, RZ, RZ, UR4 ;  /* 0x00000004ffe47e24 */ /* 0x000fe2000f8e00ff */
[----:B------:R-:W-:Y:S01]  /*1c80*/  CS2R R24, SRZ ;  /* 0x0000000000187805 */ /* 0x000fe2000001ff00 */
[----:B------:R4:W-:Y:S01]  /*1c90*/  STL [R1+0x28], RZ ;  /* 0x000028ff01007387 */ /* 0x0009e20000100800 */
[----:B------:R-:W-:Y:S02]  /*1ca0*/  CS2R R26, SRZ ;  /* 0x00000000001a7805 */ /* 0x000fe4000001ff00 */
[----:B------:R-:W-:-:S02]  /*1cb0*/  CS2R R28, SRZ ;  /* 0x00000000001c7805 */ /* 0x000fc4000001ff00 */
[----:B------:R-:W-:Y:S01]  /*1cc0*/  CS2R R30, SRZ ;  /* 0x00000000001e7805 */ /* 0x000fe2000001ff00 */
[----:B------:R4:W-:Y:S01]  /*1cd0*/  STL [R1+0x24], RZ ;  /* 0x000024ff01007387 */ /* 0x0009e20000100800 */
[----:B------:R-:W-:Y:S02]  /*1ce0*/  CS2R R32, SRZ ;  /* 0x0000000000207805 */ /* 0x000fe4000001ff00 */
[----:B------:R-:W-:Y:S02]  /*1cf0*/  CS2R R34, SRZ ;  /* 0x0000000000227805 */ /* 0x000fe4000001ff00 */
        /* <DEDUP_REMOVED lines=33> */
[----:B------:R4:W-:Y:S01]  /*1f10*/  STL [R1], RZ ;  /* 0x000000ff01007387 */ /* 0x0009e20000100800 */
[----:B------:R-:W-:Y:S02]  /*1f20*/  CS2R R86, SRZ ;  /* 0x0000000000567805 */ /* 0x000fe4000001ff00 */
[----:B------:R-:W-:-:S02]  /*1f30*/  CS2R R88, SRZ ;  /* 0x0000000000587805 */ /* 0x000fc4000001ff00 */
[----:B------:R-:W-:Y:S02]  /*1f40*/  CS2R R90, SRZ ;  /* 0x00000000005a7805 */ /* 0x000fe4000001ff00 */
[----:B------:R-:W-:Y:S02]  /*1f50*/  CS2R R92, SRZ ;  /* 0x00000000005c7805 */ /* 0x000fe4000001ff00 */
[----:B------:R-:W-:Y:S02]  /*1f60*/  CS2R R94, SRZ ;  /* 0x00000000005e7805 */ /* 0x000fe4000001ff00 */
[----:B------:R-:W-:Y:S02]  /*1f70*/  CS2R R96, SRZ ;  /* 0x0000000000607805 */ /* 0x000fe4000001ff00 */
        /* <DEDUP_REMOVED lines=26> */
[----:B------:R-:W-:Y:S01]  /*2120*/  CS2R R150, SRZ ;  /* 0x0000000000967805 */ /* 0x000fe2000001ff00 */
[----:B----4-:R-:W-:Y:S06]  /*2130*/  @!P1 BRA `(.L_x_20) ;  /* 0x0000001000749947 */ /* 0x010fec0003800000 */
[----:B------:R-:W-:-:S06]  /*2140*/  UISETP.NE.AND UP0, UPT, UR29, 0x3, UPT ;  /* 0x000000031d00788c */ /* 0x000fcc000bf05270 */
[----:B------:R-:W-:-:S13]  /*2150*/  PLOP3.LUT P1, PT, PT, PT, UP0, 0x80, 0x0 ;  /* 0x000000000000781c */ /* 0x000fda0003f2f008 */
[----:B------:R-:W-:Y:S05]  /*2160*/  @!P1 BRA `(.L_x_21) ;  /* 0x0000000000049947 */ /* 0x000fea0003800000 */
[----:B------:R-:W-:Y:S01]  /*2170*/  BPT.TRAP 0x1 ;  /* 0x000000040000795c */ /* 0x000fe20000300000 */
.L_x_21:
[----:B------:R-:W-:Y:S01]  /*2180*/  ULEA UR6, UR5, UR12, 0x3 ;  /* 0x0000000c05067291 */ /* 0x000fe2000f8e183f */
[----:B------:R-:W-:-:S05]  /*2190*/  IMAD.U32 R0, RZ, RZ, UR4 ;  /* 0x00000004ff007e24 */ /* 0x000fca000f8e00ff */
[----:B------:R-:W-:-:S04]  /*21a0*/  SHF.L.U32 R0, R0, 0x1f, RZ ;  /* 0x0000001f00007819 */ /* 0x000fc800000006ff */
[----:B------:R0:W1:Y:S01]  /*21b0*/  SYNCS.PHASECHK.TRANS64.TRYWAIT P0, [UR6], R0 ;  /* 0x00000000ff0075a7 */ /* 0x0000620008000146 */
[----:B------:R-:W-:Y:S05]  /*21c0*/  @!P1 BRA `(.L_x_22) ;  /* 0x0000000000049947 */ /* 0x000fea0003800000 */
[----:B------:R-:W-:Y:S01]  /*21d0*/  BPT.TRAP 0x1 ;  /* 0x000000040000795c */ /* 0x000fe20000300000 */
.L_x_22:
[----:B-1----:R-:W-:Y:S05]  /*21e0*/  @P0 BRA `(.L_x_23) ;  /* 0x0000000000080947 */ /* 0x002fea0003800000 */
[----:B------:R-:W1:Y:S02]  /*21f0*/  SYNCS.PHASECHK.TRANS64.TRYWAIT P0, [UR6], R0 ;  /* 0x00000000ff0075a7 */ /* 0x000e640008000146 */
[----:B-1----:R-:W-:Y:S05]  /*2200*/  @!P0 BRA `(.L_x_24) ;  /* 0x000000dc00f48947 */ /* 0x002fea0003800000 */
.L_x_23:
[----:B------:R-:W-:Y:S01]  /*2210*/  UIADD3 UR6, UR12, 0x100, URZ ;  /* 0x000001000c067890 */ /* 0x000fe2000fffe03f */
[----:B------:R-:W-:Y:S01]  /*2220*/  WARPGROUP.ARRIVE ;  /* 0x00000000000079c5 */ /* 0x000fe20000000000 */
[----:B------:R-:W-:Y:S01]  /*2230*/  UIADD3 UR7, UR12, 0x3100, URZ ;  /* 0x000031000c077890 */ /* 0x000fe2000fffe03f */
[----:B------:R2:W-:Y:S01]  /*2240*/  STL [R1+0x70], RZ ;  /* 0x000070ff01007387 */ /* 0x0005e20000100800 */
[----:B------:R-:W-:Y:S01]  /*2250*/  USHF.R.U32.HI UR6, URZ, 0x4, UR6 ;  /* 0x000000043f067899 */ /* 0x000fe20008011606 */
[----:B01----:R-:W-:Y:S01]  /*2260*/  IMAD.MOV.U32 R0, RZ, RZ, RZ ;  /* 0x000000ffff007224 */ /* 0x003fe200078e00ff */
[----:B------:R-:W-:Y:S01]  /*2270*/  USHF.R.U32.HI UR7, URZ, 0x4, UR7 ;  /* 0x000000043f077899 */ /* 0x000fe20008011607 */
[----:B------:R2:W-:Y:S01]  /*2280*/  STL [R1+0x6c], RZ ;  /* 0x00006cff01007387 */ /* 0x0005e20000100800 */
[----:B------:R-:W-:Y:S01]  /*2290*/  ULOP3.LUT UR6, UR6, 0x3fff, URZ, 0xc0, !UPT ;  /* 0x00003fff06067892 */ /* 0x000fe2000f8ec03f */
[----:B------:R-:W-:Y:S01]  /*22a0*/  CS2R R2, SRZ ;  /* 0x0000000000027805 */ /* 0x000fe2000001ff00 */
[----:B------:R-:W-:Y:S01]  /*22b0*/  ULOP3.LUT UR7, UR7, 0x3fff, URZ, 0xc0, !UPT ;  /* 0x00003fff07077892 */ /* 0x000fe2000f8ec03f */
[----:B------:R2:W-:Y:S01]  /*22c0*/  STL [R1+0x68], RZ ;  /* 0x000068ff01007387 */ /* 0x0005e20000100800 */
[----:B------:R-:W-:Y:S01]  /*22d0*/  ULOP3.LUT UR6, UR6, 0x10000, URZ, 0xfc, !UPT ;  /* 0x0001000006067892 */ /* 0x000fe2000f8efc3f */
[----:B------:R-:W-:Y:S01]  /*22e0*/  CS2R R4, SRZ ;  /* 0x0000000000047805 */ /* 0x000fe2000001ff00 */
[----:B------:R-:W-:Y:S01]  /*22f0*/  ULOP3.LUT UR7, UR7, 0x10000, URZ, 0xfc, !UPT ;  /* 0x0001000007077892 */ /* 0x000fe2000f8efc3f */
[----:B------:R2:W-:Y:S01]  /*2300*/  STL [R1+0x64], RZ ;  /* 0x000064ff01007387 */ /* 0x0005e20000100800 */
[----:B------:R-:W-:Y:S01]  /*2310*/  ULEA UR8, UR5, UR6, 0x8 ;  /* 0x0000000605087291 */ /* 0x000fe2000f8e403f */
[----:B------:R-:W-:Y:S01]  /*2320*/  CS2R R6, SRZ ;  /* 0x0000000000067805 */ /* 0x000fe2000001ff00 */
[----:B------:R-:W-:Y:S01]  /*2330*/  ULEA UR10, UR5, UR7, 0xa ;  /* 0x00000007050a7291 */ /* 0x000fe2000f8e503f */
[----:B------:R2:W-:Y:S01]  /*2340*/  STL [R1+0x60], RZ ;  /* 0x000060ff01007387 */ /* 0x0005e20000100800 */
[----:B------:R-:W-:Y:S01]  /*2350*/  UMOV UR9, 0x80000020 ;  /* 0x8000002000097882 */ /* 0x000fe20000000000 */
[----:B------:R-:W-:Y:S01]  /*2360*/  UMOV UR11, 0x80000020 ;  /* 0x80000020000b7882 */ /* 0x000fe20000000000 */
[----:B------:R-:W-:Y:S01]  /*2370*/  ULDC UR7, c[0x0][0x50c] ;  /* 0x0001430000077ab9 */ /* 0x000fe20000000800 */
[----:B------:R2:W-:Y:S01]  /*2380*/  STL [R1+0x5c], RZ ;  /* 0x00005cff01007387 */ /* 0x0005e20000100800 */
[----:B------:R-:W-:Y:S01]  /*2390*/  UISETP.NE.AND UP0, UPT, UR7, 0x2, UPT ;  /* 0x000000020700788c */ /* 0x000fe2000bf05270 */
[----:B------:R-:W-:Y:S01]  /*23a0*/  CS2R R8, SRZ ;  /* 0x0000000000087805 */ /* 0x000fe2000001ff00 */
[----:B------:R-:W-:Y:S01]  /*23b0*/  UMOV UR6, 0x2 ;  /* 0x0000000200067882 */ /* 0x000fe20000000000 */
[----:B------:R-:W-:Y:S01]  /*23c0*/  QGMMA.64x256x32.F32.E5M2.E5M2 R24, gdesc[UR8], RZ, !UPT ;  /* 0x03e00000081879f3 */ /* 0x000fe2000c7038ff */
[----:B------:R2:W-:Y:S01]  /*23d0*/  STL [R1+0x58], RZ ;  /* 0x000058ff01007387 */ /* 0x0005e20000100800 */
[----:B------:R-:W-:Y:S01]  /*23e0*/  USEL UR7, URZ, 0x1, UP0 ;  /* 0x000000013f077887 */ /* 0x000fe20008000000 */
[----:B------:R-:W-:Y:S01]  /*23f0*/  CS2R R10, SRZ ;  /* 0x00000000000a7805 */ /* 0x000fe2000001ff00 */
[----:B------:R-:W-:Y:S01]  /*2400*/  UIADD3 UR8, UR8, 0x2, URZ ;  /* 0x0000000208087890 */ /* 0x000fe2000fffe03f */
[----:B------:R2:W-:Y:S01]  /*2410*/  STL [R1+0x54], RZ ;  /* 0x000054ff01007387 */ /* 0x0005e20000100800 */
[----:B------:R-:W-:Y:S01]  /*2420*/  UIADD3 UR10, UR10, 0x2, URZ ;  /* 0x000000020a0a7890 */ /* 0x000fe2000fffe03f */
[----:B------:R-:W-:-:S02]  /*2430*/  CS2R R12, SRZ ;  /* 0x00000000000c7805 */ /* 0x000fc4000001ff00 */
[----:B------:R-:W-:Y:S01]  /*2440*/  ISETP.NE.AND P0, PT, RZ, UR7, PT ;  /* 0x00000007ff007c0c */ /* 0x000fe2000bf05270 */
[----:B------:R2:W-:Y:S01]  /*2450*/  STL [R1+0x50], RZ ;  /* 0x000050ff01007387 */ /* 0x0005e20000100800 */
[----:B------:R-:W-:Y:S01]  /*2460*/  UMOV UR9, 0x80000020 ;  /* 0x8000002000097882 */ /* 0x000fe20000000000 */
[----:B------:R-:W-:Y:S01]  /*2470*/  UMOV UR11, 0x80000020 ;  /* 0x80000020000b7882 */ /* 0x000fe20000000000 */
        /* <DEDUP_REMOVED lines=57> */
[----:B------:R2:W-:Y:S04]  /*2810*/  STL [R1+0x14], RZ ;  /* 0x000014ff01007387 */ /* 0x0005e80000100800 */
[----:B------:R2:W-:Y:S04]  /*2820*/  STL [R1+0x10], RZ ;  /* 0x000010ff01007387 */ /* 0x0005e80000100800 */
[----:B------:R2:W-:Y:S04]  /*2830*/  STL [R1+0xc], RZ ;  /* 0x00000cff01007387 */ /* 0x0005e80000100800 */
[----:B------:R2:W-:Y:S04]  /*2840*/  STL [R1+0x8], RZ ;  /* 0x000008ff01007387 */ /* 0x0005e80000100800 */
[----:B------:R2:W-:Y:S04]  /*2850*/  STL [R1+0x4], RZ ;  /* 0x000004ff01007387 */ /* 0x0005e80000100800 */
[----:B------:R2:W-:Y:S01]  /*2860*/  STL [R1], RZ ;  /* 0x000000ff01007387 */ /* 0x0005e20000100800 */
[----:B------:R-:W-:Y:S01]  /*2870*/  QGMMA.64x256x32.F32.E5M2.E5M2 R24, gdesc[UR8], R24, gsb0 ;  /* 0x03e00000081879f3 */ /* 0x000fe20008003818 */
[----:B------:R-:W-:Y:S05]  /*2880*/  @!P0 BRA `(.L_x_25) ;  /* 0x0000000800848947 */ /* 0x000fea0003800000 */
[----:B------:R-:W-:Y:S02]  /*2890*/  WARPGROUP.DEPBAR.LE gsb0, 0x0 ;  /* 0x00008000000079c5 */ /* 0x000fe40000010000 */
[----:B------:R-:W-:-:S01]  /*28a0*/  FADD R227, RZ, R24 ;  /* 0x00000018ffe37221 */ /* 0x000fc20000000000 */
[----:B------:R-:W-:Y:S01]  /*28b0*/  FADD R226, RZ, R25 ;  /* 0x00000019ffe27221 */ /* 0x000fe20000000000 */
[----:B------:R-:W-:-:S01]  /*28c0*/  FADD R225, RZ, R26 ;  /* 0x0000001affe17221 */ /* 0x000fc20000000000 */
[----:B------:R-:W-:Y:S01]  /*28d0*/  FADD R224, RZ, R27 ;  /* 0x0000001bffe07221 */ /* 0x000fe20000000000 */
[----:B------:R-:W-:-:S01]  /*28e0*/  FADD R223, RZ, R28 ;  /* 0x0000001cffdf7221 */ /* 0x000fc20000000000 */
[----:B------:R0:W-:Y:S01]  /*28f0*/  STL [R1+0xa0], R227 ;  /* 0x0000a0e301007387 */ /* 0x0001e20000100800 */
[----:B------:R-:W-:-:S01]  /*2900*/  FADD R222, RZ, R29 ;  /* 0x0000001dffde7221 */ /* 0x000fc20000000000 */
[----:B------:R-:W-:Y:S01]  /*2910*/  FADD R221, RZ, R30 ;  /* 0x0000001effdd7221 */ /* 0x000fe20000000000 */
[----:B------:R-:W-:-:S01]  /*2920*/  FADD R220, RZ, R31 ;  /* 0x0000001fffdc7221 */ /* 0x000fc20000000000 */
[----:B------:R-:W-:Y:S01]  /*2930*/  FADD R219, RZ, R32 ;  /* 0x00000020ffdb7221 */ /* 0x000fe20000000000 */
[----:B------:R-:W-:-:S01]  /*2940*/  FADD R218, RZ, R33 ;  /* 0x00000021ffda7221 */ /* 0x000fc20000000000 */
[----:B------:R-:W-:Y:S01]  /*2950*/  FADD R217, RZ, R34 ;  /* 0x00000022ffd97221 */ /* 0x000fe20000000000 */
[----:B------:R-:W-:-:S01]  /*2960*/  FADD R216, RZ, R35 ;  /* 0x00000023ffd87221 */ /* 0x000fc20000000000 */
[----:B------:R-:W-:Y:S01]  /*2970*/  FADD R215, RZ, R36 ;  /* 0x00000024ffd77221 */ /* 0x000fe20000000000 */
[----:B------:R-:W-:-:S01]  /*2980*/  FADD R214, RZ, R37 ;  /* 0x00000025ffd67221 */ /* 0x000fc20000000000 */
[----:B0-----:R-:W-:Y:S01]  /*2990*/  FADD R227, RZ, R123 ;  /* 0x0000007bffe37221 */ /* 0x001fe20000000000 */
[----:B------:R-:W-:-:S01]  /*29a0*/  FADD R213, RZ, R38 ;  /* 0x00000026ffd57221 */ /* 0x000fc20000000000 */
[----:B------:R-:W-:Y:S01]  /*29b0*/  FADD R212, RZ, R39 ;  /* 0x00000027ffd47221 */ /* 0x000fe20000000000 */
[----:B------:R-:W-:-:S01]  /*29c0*/  FADD R211, RZ, R40 ;  /* 0x00000028ffd37221 */ /* 0x000fc20000000000 */
[----:B------:R-:W-:Y:S01]  /*29d0*/  FADD R210, RZ, R41 ;  /* 0x00000029ffd27221 */ /* 0x000fe20000000000 */
[----:B------:R0:W-:Y:S01]  /*29e0*/  STL [R1], R227 ;  /* 0x000000e301007387 */ /* 0x0001e20000100800 */
        /* <DEDUP_REMOVED lines=93> */
[----:B0-----:R-:W-:-:S05]  /*2fc0*/  FADD R227, RZ, R130 ;  /* 0x00000082ffe37221 */ /* 0x001fca0000000000 */
[----:B------:R0:W-:Y:S02]  /*2fd0*/  STL [R1+0x1c], R227 ;  /* 0x00001ce301007387 */ /* 0x0001e40000100800 */
        /* <DEDUP_REMOVED lines=41> */
[----:B------:R0:W-:Y:S04]  /*3270*/  STL [R1+0x70], R227 ;  /* 0x000070e301007387 */ /* 0x0001e80000100800 */
[----:B0-----:R0:W5:Y:S01]  /*3280*/  LDL.LU R227, [R1+0xa0] ;  /* 0x0000a00001e37983 */ /* 0x0011620000300800 */
[----:B------:R-:W-:-:S05]  /*3290*/  UMOV UR6, URZ ;  /* 0x0000003f00067c82 */ /* 0x000fca0008000000 */
.L_x_25:
[----:B------:R-:W-:-:S04]  /*32a0*/  UIADD3 UR19, UR5, 0x1, URZ ;  /* 0x0000000105137890 */ /* 0x000fc8000fffe03f */
[----:B------:R-:W-:-:S04]  /*32b0*/  UISETP.NE.AND UP0, UPT, UR19, 0x3, UPT ;  /* 0x000000031300788c */ /* 0x000fc8000bf05270 */
[----:B------:R-:W-:Y:S02]  /*32c0*/  USEL UR8, URZ, 0x1, UP0 ;  /* 0x000000013f087887 */ /* 0x000fe40008000000 */
[----:B------:R-:W-:Y:S02]  /*32d0*/  USEL UR19, UR19, URZ, UP0 ;  /* 0x0000003f13137287 */ /* 0x000fe40008000000 */
[----:B------:R-:W-:-:S06]  /*32e0*/  ULOP3.LUT UR8, UR4, UR8, URZ, 0x3c, !UPT ;  /* 0x0000000804087292 */ /* 0x000fcc000f8e3c3f */
[----:B------:R-:W-:Y:S01]  /*32f0*/  IMAD.U32 R228, RZ, RZ, UR8 ;  /* 0x00000008ffe47e24 */ /* 0x000fe2000f8e00ff */
[----:B------:R-:W-:-:S06]  /*3300*/  UMOV UR8, 0x1 ;  /* 0x0000000100087882 */ /* 0x000fcc0000000000 */
.L_x_20:
[----:B------:R-:W-:-:S06]  /*3310*/  UISETP.GE.AND UP0, UPT, UR16, 0x1, UPT ;  /* 0x000000011000788c */ /* 0x000fcc000bf06270 */
[----:B------:R-:W-:-:S13]  /*3320*/  PLOP3.LUT P0, PT, PT, PT, UP0, 0x80, 0x0 ;  /* 0x000000000000781c */ /* 0x000fda0003f0f008 */
[----:B------:R-:W-:Y:S05]  /*3330*/  @!P0 BRA `(.L_x_26) ;  /* 0x0000001000a08947 */ /* 0x000fea0003800000 */
[----:B------:R-:W-:Y:S01]  /*3340*/  UMOV UR26, UR16 ;  /* 0x00000010001a7c82 */ /* 0x000fe20008000000 */
[----:B------:R-:W-:Y:S01]  /*3350*/  UMOV UR30, UR5 ;  /* 0x00000005001e7c82 */ /* 0x000fe20008000000 */
[----:B------:R-:W-:-:S05]  /*3360*/  ULDC UR33, c[0x0][0x50c] ;  /* 0x0001430000217ab9 */ /* 0x000fca0000000800 */
.L_x_34:
[----:B------:R-:W-:-:S06]  /*3370*/  UISETP.NE.AND UP0, UPT, UR29, 0x3, UPT ;  /* 0x000000031d00788c */ /* 0x000fcc000bf05270 */
[----:B------:R-:W-:-:S13]  /*3380*/  PLOP3.LUT P1, PT, PT, PT, UP0, 0x80, 0x0 ;  /* 0x000000000000781c */ /* 0x000fda0003f2f008 */
[----:B-----5:R-:W-:Y:S05]  /*3390*/  @!P1 BRA `(.L_x_27) ;  /* 0x0000000000049947 */ /* 0x020fea0003800000 */
[----:B------:R-:W-:Y:S01]  /*33a0*/  BPT.TRAP 0x1 ;  /* 0x000000040000795c */ /* 0x000fe20000300000 */
.L_x_27:
[----:B------:R-:W-:Y:S01]  /*33b0*/  ULEA UR9, UR19, UR12, 0x3 ;  /* 0x0000000c13097291 */ /* 0x000fe2000f8e183f */
[----:B------:R-:W-:-:S08]  /*33c0*/  SHF.L.U32 R229, R228, 0x1f, RZ ;  /* 0x0000001fe4e57819 */ /* 0x000fd000000006ff */
[----:B------:R1:W3:Y:S01]  /*33d0*/  SYNCS.PHASECHK.TRANS64.TRYWAIT P0, [UR9], R229 ;  /* 0x000000e5ff0075a7 */ /* 0x0002e20008000149 */
[----:B------:R-:W-:Y:S05]  /*33e0*/  @!P1 BRA `(.L_x_28) ;  /* 0x0000000000049947 */ /* 0x000fea0003800000 */
[----:B------:R-:W-:Y:S01]  /*33f0*/  BPT.TRAP 0x1 ;  /* 0x000000040000795c */ /* 0x000fe20000300000 */
.L_x_28:
[----:B---3--:R-:W-:Y:S05]  /*3400*/  @P0 BRA `(.L_x_29) ;  /* 0x0000000000080947 */ /* 0x008fea0003800000 */
[----:B------:R-:W3:Y:S02]  /*3410*/  SYNCS.PHASECHK.TRANS64.TRYWAIT P0, [UR9], R229 ;  /* 0x000000e5ff0075a7 */ /* 0x000ee40008000149 */
[----:B---3--:R-:W-:Y:S05]  /*3420*/  @!P0 BRA `(.L_x_30) ;  /* 0x000000cc00848947 */ /* 0x008fea0003800000 */
.L_x_29:
[----:B------:R-:W-:Y:S01]  /*3430*/  UIADD3 UR9, UR12, 0x100, URZ ;  /* 0x000001000c097890 */ /* 0x000fe2000fffe03f */
[----:B------:R-:W-:Y:S01]  /*3440*/  WARPGROUP.ARRIVE ;  /* 0x00000000000079c5 */ /* 0x000fe20000000000 */
[----:B------:R-:W-:Y:S02]  /*3450*/  UIADD3 UR10, UR12, 0x3100, URZ ;  /* 0x000031000c0a7890 */ /* 0x000fe4000fffe03f */
[----:B------:R-:W-:Y:S02]  /*3460*/  UISETP.NE.AND UP0, UPT, UR7, URZ, UPT ;  /* 0x0000003f0700728c */ /* 0x000fe4000bf05270 */
[----:B------:R-:W-:Y:S02]  /*3470*/  USHF.R.U32.HI UR9, URZ, 0x4, UR9 ;  /* 0x000000043f097899 */ /* 0x000fe40008011609 */
[----:B------:R-:W-:Y:S02]  /*3480*/  USHF.R.U32.HI UR10, URZ, 0x4, UR10 ;  /* 0x000000043f0a7899 */ /* 0x000fe4000801160a */
[----:B------:R-:W-:-:S02]  /*3490*/  USEL UR8, UR8, URZ, !UP0 ;  /* 0x0000003f08087287 */ /* 0x000fc4000c000000 */
[----:B------:R-:W-:Y:S02]  /*34a0*/  ULOP3.LUT UR9, UR9, 0x3fff, URZ, 0xc0, !UPT ;  /* 0x00003fff09097892 */ /* 0x000fe4000f8ec03f */
[----:B------:R-:W-:Y:S02]  /*34b0*/  ULOP3.LUT UR10, UR10, 0x3fff, URZ, 0xc0, !UPT ;  /* 0x00003fff0a0a7892 */ /* 0x000fe4000f8ec03f */
[----:B------:R-:W-:Y:S02]  /*34c0*/  UISETP.NE.U32.AND UP0, UPT, UR8, URZ, UPT ;  /* 0x0000003f0800728c */ /* 0x000fe4000bf05070 */
[----:B------:R-:W-:Y:S02]  /*34d0*/  ULOP3.LUT UR8, UR9, 0x10000, URZ, 0xfc, !UPT ;  /* 0x0001000009087892 */ /* 0x000fe4000f8efc3f */
[----:B------:R-:W-:Y:S02]  /*34e0*/  ULOP3.LUT UR10, UR10, 0x10000, URZ, 0xfc, !UPT ;  /* 0x000100000a0a7892 */ /* 0x000fe4000f8efc3f */
[----:B------:R-:W-:-:S02]  /*34f0*/  ULEA UR8, UR19, UR8, 0x8 ;  /* 0x0000000813087291 */ /* 0x000fc4000f8e403f */
[----:B------:R-:W-:Y:S01]  /*3500*/  ULEA UR10, UR19, UR10, 0xa ;  /* 0x0000000a130a7291 */ /* 0x000fe2000f8e503f */
[----:B------:R-:W-:Y:S01]  /*3510*/  UMOV UR9, 0x80000020 ;  /* 0x8000002000097882 */ /* 0x000fe20000000000 */
[----:B------:R-:W-:Y:S01]  /*3520*/  UMOV UR11, 0x80000020 ;  /* 0x80000020000b7882 */ /* 0x000fe20000000000 */
[----:B------:R-:W-:-:S06]  /*3530*/  UIADD3 UR6, UR6, 0x2, URZ ;  /* 0x0000000206067890 */ /* 0x000fcc000fffe03f */
[----:B------:R-:W-:Y:S01]  /*3540*/  QGMMA.64x256x32.F32.E5M2.E5M2 R24, gdesc[UR8], R24, UP0 ;  /* 0x03e00000081879f3 */ /* 0x000fe2000bf03818 */
[----:B------:R-:W-:Y:S02]  /*3550*/  UIADD3 UR8, UR8, 0x2, URZ ;  /* 0x0000000208087890 */ /* 0x000fe4000fffe03f */
[----:B------:R-:W-:Y:S01]  /*3560*/  UIADD3 UR10, UR10, 0x2, URZ ;  /* 0x000000020a0a7890 */ /* 0x000fe2000fffe03f */
[----:B------:R-:W-:Y:S01]  /*3570*/  UMOV UR9, 0x80000020 ;  /* 0x8000002000097882 */ /* 0x000fe20000000000 */
[----:B------:R-:W-:Y:S01]  /*3580*/  UMOV UR11, 0x80000020 ;  /* 0x80000020000b7882 */ /* 0x000fe20000000000 */
[----:B------:R-:W-:-:S04]  /*3590*/  UISETP.NE.AND UP0, UPT, UR6, UR33, UPT ;  /* 0x000000210600728c */ /* 0x000fc8000bf05270 */
[----:B------:R-:W-:-:S06]  /*35a0*/  USEL UR7, URZ, 0x1, UP0 ;  /* 0x000000013f077887 */ /* 0x000fcc0008000000 */
[----:B------:R-:W-:-:S12]  /*35b0*/  ISETP.NE.AND P0, PT, RZ, UR7, PT ;  /* 0x00000007ff007c0c */ /* 0x000fd8000bf05270 */
[----:B------:R-:W-:Y:S03]  /*35c0*/  QGMMA.64x256x32.F32.E5M2.E5M2 R24, gdesc[UR8], R24, gsb0 ;  /* 0x03e00000081879f3 */ /* 0x000fe60008003818 */
[----:B------:R-:W-:Y:S02]  /*35d0*/  WARPGROUP.DEPBAR.LE gsb0, 0x1 ;  /* 0x00008000000079c5 */ /* 0x000fe40000010100 */
[----:B------:R-:W-:Y:S05]  /*35e0*/  @!P0 BRA `(.L_x_31) ;  /* 0x0000000c00788947 */ /* 0x000fea0003800000 */
[----:B------:R-:W-:Y:S02]  /*35f0*/  WARPGROUP.DEPBAR.LE gsb0, 0x0 ;  /* 0x00008000000079c5 */ /* 0x000fe40000010000 */
[----:B-----5:R-:W-:-:S01]  /*3600*/  FADD R227, R24, R227 ;  /* 0x000000e318e37221 */ /* 0x020fc20000000000 */
[----:B------:R-:W-:Y:S01]  /*3610*/  FADD R226, R25, R226 ;  /* 0x000000e219e27221 */ /* 0x000fe20000000000 */
[----:B------:R-:W-:-:S01]  /*3620*/  FADD R225, R26, R225 ;  /* 0x000000e11ae17221 */ /* 0x000fc20000000000 */
[----:B------:R-:W-:Y:S02]  /*3630*/  FADD R224, R27, R224 ;  /* 0x000000e01be07221 */ /* 0x000fe40000000000 */
[----:B------:R3:W-:Y:S01]  /*3640*/  STL [R1+0xa0], R227 ;  /* 0x0000a0e301007387 */ /* 0x0007e20000100800 */
[----:B------:R-:W-:-:S01]  /*3650*/  FADD R223, R28, R223 ;  /* 0x000000df1cdf7221 */ /* 0x000fc20000000000 */
[----:B------:R-:W-:Y:S01]  /*3660*/  FADD R222, R29, R222 ;  /* 0x000000de1dde7221 */ /* 0x000fe20000000000 */
[----:B------:R-:W-:-:S01]  /*3670*/  FADD R221, R30, R221 ;  /* 0x000000dd1edd7221 */ /* 0x000fc20000000000 */
[----:B---3--:R-:W3:Y:S04]  /*3680*/  LDL.LU R227, [R1+0x2c] ;  /* 0x00002c0001e37983 */ /* 0x008ee80000300800 */
[----:B------:R4:W-:Y:S01]  /*3690*/  STL [R1+0xa4], R226 ;  /* 0x0000a4e201007387 */ /* 0x0009e20000100800 */
[----:B------:R-:W-:-:S01]  /*36a0*/  FADD R220, R31, R220 ;  /* 0x000000dc1fdc7221 */ /* 0x000fc20000000000 */
[----:B------:R-:W-:-:S02]  /*36b0*/  FADD R219, R32, R219 ;  /* 0x000000db20db7221 */ /* 0x000fc40000000000 */
[----:B----4-:R-:W4:Y:S04]  /*36c0*/  LDL.LU R226, [R1+0x28] ;  /* 0x0000280001e27983 */ /* 0x010f280000300800 */
[----:B------:R0:W-:Y:S01]  /*36d0*/  STL [R1+0xa8], R225 ;  /* 0x0000a8e101007387 */ /* 0x0001e20000100800 */
[----:B------:R-:W-:-:S03]  /*36e0*/  FADD R218, R33, R218 ;  /* 0x000000da21da7221 */ /* 0x000fc60000000000 */
[----:B0-----:R-:W2:Y:S04]  /*36f0*/  LDL.LU R225, [R1+0x24] ;  /* 0x0000240001e17983 */ /* 0x001ea80000300800 */
[----:B------:R0:W-:Y:S01]  /*3700*/  STL [R1+0xac], R224 ;  /* 0x0000ace001007387 */ /* 0x0001e20000100800 */
[----:B------:R-:W-:-:S03]  /*3710*/  FADD R217, R34, R217 ;  /* 0x000000d922d97221 */ /* 0x000fc60000000000 */
[----:B0-----:R-:W2:Y:S04]  /*3720*/  LDL.LU R224, [R1+0x20] ;  /* 0x0000200001e07983 */ /* 0x001ea80000300800 */
[----:B------:R0:W-:Y:S01]  /*3730*/  STL [R1+0xb0], R223 ;  /* 0x0000b0df01007387 */ /* 0x0001e20000100800 */
[----:B------:R-:W-:-:S03]  /*3740*/  FADD R216, R35, R216 ;  /* 0x000000d823d87221 */ /* 0x000fc60000000000 */
[----:B0-----:R-:W2:Y:S04]  /*3750*/  LDL.LU R223, [R1+0x1c] ;  /* 0x00001c0001df7983 */ /* 0x001ea80000300800 */
[----:B------:R0:W-:Y:S04]  /*3760*/  STL [R1+0xb4], R222 ;  /* 0x0000b4de01007387 */ /* 0x0001e80000100800 */
        /* <DEDUP_REMOVED lines=12> */
[----:B0-----:R-:W2:Y:S01]  /*3830*/  LDL.LU R216, [R1] ;  /* 0x0000000001d87983 */ /* 0x001ea20000300800 */
[----:B------:R-:W-:-:S01]  /*3840*/  FADD R215, R36, R215 ;  /* 0x000000d724d77221 */ /* 0x000fc20000000000 */
[----:B------:R-:W-:Y:S01]  /*3850*/  FADD R214, R37, R214 ;  /* 0x000000d625d67221 */ /* 0x000fe20000000000 */
[----:B------:R-:W-:-:S01]  /*3860*/  FADD R213, R38, R213 ;  /* 0x000000d526d57221 */ /* 0x000fc20000000000 */
[----:B------:R-:W-:Y:S01]  /*3870*/  FADD R212, R39, R212 ;  /* 0x000000d427d47221 */ /* 0x000fe20000000000 */
[----:B------:R-:W-:-:S01]  /*3880*/  FADD R211, R40, R211 ;  /* 0x000000d328d37221 */ /* 0x000fc20000000000 */
[----:B------:R-:W-:Y:S01]  /*3890*/  STL [R1+0xd0], R215 ;  /* 0x0000d0d701007387 */ /* 0x000fe20000100800 */
        /* <DEDUP_REMOVED lines=15> */
[----:B------:R0:W-:Y:S01]  /*3990*/  STL [R1+0xe0], R211 ;  /* 0x0000e0d301007387 */ /* 0x0001e20000100800 */
[----:B------:R-:W-:-:S01]  /*39a0*/  FADD R198, R53, R198 ;  /* 0x000000c635c67221 */ /* 0x000fc20000000000 */
[----:B------:R-:W-:Y:S01]  /*39b0*/  FADD R197, R54, R197 ;  /* 0x000000c536c57221 */ /* 0x000fe20000000000 */
        /* <DEDUP_REMOVED lines=68> */
[----:B---3--:R-:W-:-:S01]  /*3e00*/  FADD R227, R134, R227 ;  /* 0x000000e386e37221 */ /* 0x008fc20000000000 */
[----:B----4-:R-:W-:Y:S01]  /*3e10*/  FADD R226, R133, R226 ;  /* 0x000000e285e27221 */ /* 0x010fe20000000000 */
[----:B--2---:R-:W-:-:S01]  /*3e20*/  FADD R225, R132, R225 ;  /* 0x000000e184e17221 */ /* 0x004fc20000000000 */
        /* <DEDUP_REMOVED lines=8> */
[----:B------:R-:W-:-:S05]  /*3eb0*/  FADD R216, R123, R216 ;  /* 0x000000d87bd87221 */ /* 0x000fca0000000000 */
[----:B------:R2:W-:Y:S04]  /*3ec0*/  STL [R1], R216 ;  /* 0x000000d801007387 */ /* 0x0005e80000100800 */
[----:B------:R3:W-:Y:S04]  /*3ed0*/  STL [R1+0x4], R217 ;  /* 0x000004d901007387 */ /* 0x0007e80000100800 */
[----:B------:R4:W-:Y:S04]  /*3ee0*/  STL [R1+0x8], R218 ;  /* 0x000008da01007387 */ /* 0x0009e80000100800 */
[----:B------:R1:W-:Y:S04]  /*3ef0*/  STL [R1+0xc], R219 ;  /* 0x00000cdb01007387 */ /* 0x0003e80000100800 */
[----:B------:R1:W-:Y:S04]  /*3f00*/  STL [R1+0x10], R220 ;  /* 0x000010dc01007387 */ /* 0x0003e80000100800 */
[----:B------:R1:W-:Y:S04]  /*3f10*/  STL [R1+0x14], R221 ;  /* 0x000014dd01007387 */ /* 0x0003e80000100800 */
[----:B------:R1:W-:Y:S04]  /*3f20*/  STL [R1+0x18], R222 ;  /* 0x000018de01007387 */ /* 0x0003e80000100800 */
[----:B------:R1:W-:Y:S04]  /*3f30*/  STL [R1+0x1c], R223 ;  /* 0x00001cdf01007387 */ /* 0x0003e80000100800 */
[----:B------:R1:W-:Y:S04]  /*3f40*/  STL [R1+0x20], R224 ;  /* 0x000020e001007387 */ /* 0x0003e80000100800 */
[----:B0-----:R-:W4:Y:S04]  /*3f50*/  LDL.LU R211, [R1+0x30] ;  /* 0x0000300001d37983 */ /* 0x001f280000300800 */
[----:B------:R0:W-:Y:S04]  /*3f60*/  STL [R1+0x24], R225 ;  /* 0x000024e101007387 */ /* 0x0001e80000100800 */
[----:B------:R-:W4:Y:S04]  /*3f70*/  LDL.LU R212, [R1+0x34] ;  /* 0x0000340001d47983 */ /* 0x000f280000300800 */
[----:B------:R0:W-:Y:S04]  /*3f80*/  STL [R1+0x28], R226 ;  /* 0x000028e201007387 */ /* 0x0001e80000100800 */
[----:B------:R-:W4:Y:S04]  /*3f90*/  LDL.LU R213, [R1+0x38] ;  /* 0x0000380001d57983 */ /* 0x000f280000300800 */
[----:B------:R0:W-:Y:S04]  /*3fa0*/  STL [R1+0x2c], R227 ;  /* 0x00002ce301007387 */ /* 0x0001e80000100800 */
[----:B------:R-:W4:Y:S04]  /*3fb0*/  LDL.LU R214, [R1+0x3c] ;  /* 0x00003c0001d67983 */ /* 0x000f280000300800 */
[----:B------:R-:W4:Y:S04]  /*3fc0*/  LDL.LU R215, [R1+0x40] ;  /* 0x0000400001d77983 */ /* 0x000f280000300800 */
[----:B--2---:R-:W2:Y:S04]  /*3fd0*/  LDL.LU R216, [R1+0x44] ;  /* 0x0000440001d87983 */ /* 0x004ea80000300800 */
[----:B---3--:R-:W3:Y:S04]  /*3fe0*/  LDL.LU R217, [R1+0x48] ;  /* 0x0000480001d97983 */ /* 0x008ee80000300800 */
[----:B----4-:R-:W4:Y:S04]  /*3ff0*/  LDL.LU R218, [R1+0x4c] ;  /* 0x00004c0001da7983 */ /* 0x010f280000300800 */
[----:B-1----:R-:W4:Y:S04]  /*4000*/  LDL.LU R219, [R1+0x50] ;  /* 0x0000500001db7983 */ /* 0x002f280000300800 */
[----:B------:R-:W4:Y:S04]  /*4010*/  LDL.LU R220, [R1+0x54] ;  /* 0x0000540001dc7983 */ /* 0x000f280000300800 */
[----:B------:R-:W4:Y:S04]  /*4020*/  LDL.LU R221, [R1+0x58] ;  /* 0x0000580001dd7983 */ /* 0x000f280000300800 */
[----:B------:R-:W4:Y:S04]  /*4030*/  LDL.LU R222, [R1+0x5c] ;  /* 0x00005c0001de7983 */ /* 0x000f280000300800 */
[----:B------:R-:W4:Y:S04]  /*4040*/  LDL.LU R223, [R1+0x60] ;  /* 0x0000600001df7983 */ /* 0x000f280000300800 */
[----:B------:R-:W4:Y:S04]  /*4050*/  LDL.LU R224, [R1+0x64] ;  /* 0x0000640001e07983 */ /* 0x000f280000300800 */
[----:B0-----:R-:W4:Y:S04]  /*4060*/  LDL.LU R225, [R1+0x68] ;  /* 0x0000680001e17983 */ /* 0x001f280000300800 */
[----:B------:R-:W4:Y:S04]  /*4070*/  LDL.LU R226, [R1+0x6c] ;  /* 0x00006c0001e27983 */ /* 0x000f280000300800 */
[----:B------:R-:W4:Y:S01]  /*4080*/  LDL.LU R227, [R1+0x70] ;  /* 0x0000700001e37983 */ /* 0x000f220000300800 */
[----:B------:R-:W-:-:S05]  /*4090*/  FADD R211, R135, R211 ;  /* 0x000000d387d37221 */ /* 0x000fca0000000000 */
[----:B------:R0:W-:Y:S01]  /*40a0*/  STL [R1+0x30], R211 ;  /* 0x000030d301007387 */ /* 0x0001e20000100800 */
[----:B------:R-:W-:-:S03]  /*40b0*/  FADD R212, R136, R212 ;  /* 0x000000d488d47221 */ /* 0x000fc60000000000 */
[----:B0-----:R0:W5:Y:S01]  /*40c0*/  LDL.LU R211, [R1+0xe0] ;  /* 0x0000e00001d37983 */ /* 0x0011620000300800 */
[----:B------:R-:W-:-:S03]  /*40d0*/  FADD R213, R137, R213 ;  /* 0x000000d589d57221 */ /* 0x000fc60000000000 */
[----:B------:R1:W-:Y:S01]  /*40e0*/  STL [R1+0x34], R212 ;  /* 0x000034d401007387 */ /* 0x0003e20000100800 */
[----:B------:R-:W-:-:S01]  /*40f0*/  FADD R214, R138, R214 ;  /* 0x000000d68ad67221 */ /* 0x000fc20000000000 */
[----:B------:R-:W-:Y:S02]  /*4100*/  FADD R215, R139, R215 ;  /* 0x000000d78bd77221 */ /* 0x000fe40000000000 */
[----:B-1----:R0:W5:Y:S01]  /*4110*/  LDL.LU R212, [R1+0xdc] ;  /* 0x0000dc0001d47983 */ /* 0x0021620000300800 */
[----:B--2---:R-:W-:-:S03]  /*4120*/  FADD R216, R140, R216 ;  /* 0x000000d88cd87221 */ /* 0x004fc60000000000 */
[----:B------:R1:W-:Y:S01]  /*4130*/  STL [R1+0x38], R213 ;  /* 0x000038d501007387 */ /* 0x0003e20000100800 */
[----:B---3--:R-:W-:-:S03]  /*4140*/  FADD R217, R141, R217 ;  /* 0x000000d98dd97221 */ /* 0x008fc60000000000 */
[----:B-1----:R0:W5:Y:S01]  /*4150*/  LDL.LU R213, [R1+0xd8] ;  /* 0x0000d80001d57983 */ /* 0x0021620000300800 */
[----:B----4-:R-:W-:-:S03]  /*4160*/  FADD R218, R142, R218 ;  /* 0x000000da8eda7221 */ /* 0x010fc60000000000 */
[----:B------:R1:W-:Y:S01]  /*4170*/  STL [R1+0x3c], R214 ;  /* 0x00003cd601007387 */ /* 0x0003e20000100800 */
[----:B------:R-:W-:-:S01]  /*4180*/  FADD R219, R143, R219 ;  /* 0x000000db8fdb7221 */ /* 0x000fc20000000000 */
[----:B------:R-:W-:Y:S02]  /*4190*/  FADD R220, R144, R220 ;  /* 0x000000dc90dc7221 */ /* 0x000fe40000000000 */
[----:B-1----:R0:W5:Y:S04]  /*41a0*/  LDL.LU R214, [R1+0xd4] ;  /* 0x0000d40001d67983 */ /* 0x0021680000300800 */
[----:B------:R1:W-:Y:S01]  /*41b0*/  STL [R1+0x40], R215 ;  /* 0x000040d701007387 */ /* 0x0003e20000100800 */
[----:B------:R-:W-:-:S01]  /*41c0*/  FADD R221, R145, R221 ;  /* 0x000000dd91dd7221 */ /* 0x000fc20000000000 */
[----:B------:R-:W-:-:S02]  /*41d0*/  FADD R222, R146, R222 ;  /* 0x000000de92de7221 */ /* 0x000fc40000000000 */
[----:B-1----:R0:W5:Y:S04]  /*41e0*/  LDL.LU R215, [R1+0xd0] ;  /* 0x0000d00001d77983 */ /* 0x0021680000300800 */
[----:B------:R1:W-:Y:S01]  /*41f0*/  STL [R1+0x44], R216 ;  /* 0x000044d801007387 */ /* 0x0003e20000100800 */
[----:B------:R-:W-:-:S03]  /*4200*/  FADD R223, R147, R223 ;  /* 0x000000df93df7221 */ /* 0x000fc60000000000 */
        /* <DEDUP_REMOVED lines=13> */
[----:B------:R1:W-:Y:S04]  /*42e0*/  STL [R1+0x58], R221 ;  /* 0x000058dd01007387 */ /* 0x0003e80000100800 */
        /* <DEDUP_REMOVED lines=12> */
[----:B-1----:R0:W5:Y:S01]  /*43b0*/  LDL.LU R227, [R1+0xa0] ;  /* 0x0000a00001e37983 */ /* 0x0021620000300800 */
[----:B------:R-:W-:-:S05]  /*43c0*/  UMOV UR6, URZ ;  /* 0x0000003f00067c82 */ /* 0x000fca0008000000 */
.L_x_31:
[----:B------:R-:W-:Y:S05]  /*43d0*/  @!P1 BRA `(.L_x_32) ;  /* 0x0000000000049947 */ /* 0x000fea0003800000 */
[----:B------:R-:W-:Y:S01]  /*43e0*/  BPT.TRAP 0x1 ;  /* 0x000000040000795c */ /* 0x000fe20000300000 */
.L_x_32:
[----:B------:R3:W-:Y:S04]  /*43f0*/  STL [R1+0xa4], R2 ;  /* 0x0000a40201007387 */ /* 0x0007e80000100800 */
[----:B---3--:R-:W3:Y:S04]  /*4400*/  LDL R2, [R1+0x74] ;  /* 0x0000740001027983 */ /* 0x008ee80000100800 */
[----:B-----5:R4:W-:Y:S04]  /*4410*/  STL [R1+0xa0], R0 ;  /* 0x0000a00001007387 */ /* 0x0209e80000100800 */
[----:B----4-:R-:W4:Y:S01]  /*4420*/  LDL R0, [R1+0x7c] ;  /* 0x00007c0001007983 */ /* 0x010f220000100800 */
[----:B-1----:R-:W-:Y:S01]  /*4430*/  IMAD.U32 R229, RZ, RZ, UR30 ;  /* 0x0000001effe57e24 */ /* 0x002fe2000f8e00ff */
[----:B---3--:R-:W-:-:S02]  /*4440*/  ISETP.NE.AND P0, PT, R2, RZ, PT ;  /* 0x000000ff0200720c */ /* 0x008fc40003f05270 */
[----:B------:R1:W5:Y:S11]  /*4450*/  LDL.LU R2, [R1+0xa4] ;  /* 0x0000a40001027983 */ /* 0x0003760000300800 */
[----:B------:R-:W-:-:S05]  /*4460*/  @P0 LEA R229, R229, UR12, 0x3 ;  /* 0x0000000ce5e50c11 */ /* 0x000fca000f8e18ff */
[----:B------:R-:W-:-:S05]  /*4470*/  @P0 VIADD R229, R229, 0x18 ;  /* 0x00000018e5e50836 */ /* 0x000fca0000000000 */
[----:B----4-:R-:W-:Y:S02]  /*4480*/  @P0 PRMT R229, R0, 0x654, R229 ;  /* 0x0000065400e50816 */ /* 0x010fe400000000e5 */
[----:B------:R1:W5:Y:S01]  /*4490*/  LDL.LU R0, [R1+0xa0] ;  /* 0x0000a00001007983 */ /* 0x0003620000300800 */
[----:B------:R-:W-:Y:S01]  /*44a0*/  UISETP.GT.U32.AND UP0, UPT, UR13, 0x1, UPT ;  /* 0x000000010d00788c */ /* 0x000fe2000bf04070 */
[----:B------:R1:W-:Y:S05]  /*44b0*/  @P0 SYNCS.ARRIVE.TRANS64.RED.A1T0 RZ, [R229+URZ], RZ ;  /* 0x000000ffe5ff09a7 */ /* 0x0003ea000810043f */
[----:B------:R-:W-:-:S13]  /*44c0*/  PLOP3.LUT P0, PT, PT, PT, UP0, 0x80, 0x0 ;  /* 0x000000000000781c */ /* 0x000fda0003f0f008 */
[----:B-1----:R-:W-:Y:S05]  /*44d0*/  @P0 BRA `(.L_x_33) ;  /* 0x0000000000040947 */ /* 0x002fea0003800000 */
[----:B------:R-:W-:Y:S01]  /*44e0*/  BPT.TRAP 0x1 ;  /* 0x000000040000795c */ /* 0x000fe20000300000 */
.L_x_33:
[----:B------:R-:W-:Y:S02]  /*44f0*/  UISETP.GT.AND UP2, UPT, UR26, 0x1, UPT ;  /* 0x000000011a00788c */ /* 0x000fe4000bf44270 */
[----:B------:R-:W-:Y:S02]  /*4500*/  UIADD3 UR19, UR19, 0x1, URZ ;  /* 0x0000000113137890 */ /* 0x000fe4000fffe03f */
[----:B------:R-:W-:Y:S02]  /*4510*/  UIADD3 UR30, UR30, 0x1, URZ ;  /* 0x000000011e1e7890 */ /* 0x000fe4000fffe03f */
[----:B------:R-:W-:Y:S01]  /*4520*/  PLOP3.LUT P0, PT, PT, PT, UP2, 0x80, 0x0 ;  /* 0x000000000000781c */ /* 0x000fe20003f0f028 */
[----:B------:R-:W-:Y:S02]  /*4530*/  UISETP.NE.AND UP0, UPT, UR19, 0x3, UPT ;  /* 0x000000031300788c */ /* 0x000fe4000bf05270 */
[----:B------:R-:W-:Y:S02]  /*4540*/  UISETP.NE.AND UP1, UPT, UR30, 0x3, UPT ;  /* 0x000000031e00788c */ /* 0x000fe4000bf25270 */
[----:B------:R-:W-:-:S02]  /*4550*/  USEL UR8, URZ, 0x1, UP0 ;  /* 0x000000013f087887 */ /* 0x000fc40008000000 */
[----:B------:R-:W-:Y:S02]  /*4560*/  UIADD3 UR26, UR26, -0x1, URZ ;  /* 0xffffffff1a1a7890 */ /* 0x000fe4000fffe03f */
[----:B------:R-:W-:Y:S02]  /*4570*/  USEL UR19, UR19, URZ, UP0 ;  /* 0x0000003f13137287 */ /* 0x000fe40008000000 */
[----:B------:R-:W-:Y:S01]  /*4580*/  LOP3.LUT R228, R228, UR8, RZ, 0x3c, !PT ;  /* 0x00000008e4e47c12 */ /* 0x000fe2000f8e3cff */
[----:B------:R-:W-:Y:S01]  /*4590*/  USEL UR30, UR30, URZ, UP1 ;  /* 0x0000003f1e1e7287 */ /* 0x000fe20008800000 */
[----:B------:R-:W-:Y:S01]  /*45a0*/  UMOV UR8, 0x1 ;  /* 0x0000000100087882 */ /* 0x000fe20000000000 */
[----:B------:R-:W-:Y:S10]  /*45b0*/  @P0 BRA `(.L_x_34) ;  /* 0xffffffec006c0947 */ /* 0x000ff4000383ffff */
.L_x_26:
[----:B------:R-:W-:-:S04]  /*45c0*/  UISETP.NE.AND UP0, UPT, UR6, URZ, UPT ;  /* 0x0000003f0600728c */ /* 0x000fc8000bf05270 */
[----:B------:R-:W-:-:S06]  /*45d0*/  USEL UR6, URZ, 0x1, !UP0 ;  /* 0x000000013f067887 */ /* 0x000fcc000c000000 */
[----:B------:R-:W-:-:S13]  /*45e0*/  ISETP.NE.AND P0, PT, RZ, UR6, PT ;  /* 0x00000006ff007c0c */ /* 0x000fda000bf05270 */
[----:B------:R-:W-:Y:S05]  /*45f0*/  @!P0 BRA `(.L_x_35) ;  /* 0x0000000c00d48947 */ /* 0x000fea0003800000 */
[----:B------:R-:W-:Y:S02]  /*4600*/  WARPGROUP.DEPBAR.LE gsb0, 0x0 ;  /* 0x00008000000079c5 */ /* 0x000fe40000010000 */
[----:B-----5:R-:W-:-:S05]  /*4610*/  FADD R227, R24, R227 ;  /* 0x000000e318e37221 */ /* 0x020fca0000000000 */
[----:B------:R1:W-:Y:S04]  /*4620*/  STL [R1+0xa0], R227 ;  /* 0x0000a0e301007387 */ /* 0x0003e80000100800 */
[----:B-1----:R-:W3:Y:S04]  /*4630*/  LDL.LU R227, [R1+0x70] ;  /* 0x0000700001e37983 */ /* 0x002ee80000300800 */
[----:B---3--:R1:W-:Y:S04]  /*4640*/  STL [R1+0xa4], R227 ;  /* 0x0000a4e301007387 */ /* 0x0083e80000100800 */
        /* <DEDUP_REMOVED lines=54> */
[----:B-1----:R-:W3:Y:S01]  /*49b0*/  LDL.LU R227, [R1] ;  /* 0x0000000001e37983 */ /* 0x002ee20000300800 */
[----:B------:R-:W-:Y:S01]  /*49c0*/  FADD R226, R25, R226 ;  /* 0x000000e219e27221 */ /* 0x000fe20000000000 */
        /* <DEDUP_REMOVED lines=97> */
[----:B---3--:R-:W-:-:S05]  /*4fe0*/  FADD R227, R123, R227 ;  /* 0x000000e37be37221 */ /* 0x008fca0000000000 */
[----:B------:R1:W-:Y:S04]  /*4ff0*/  STL [R1], R227 ;  /* 0x000000e301007387 */ /* 0x0003e80000100800 */
[----:B-1----:R-:W3:Y:S02]  /*5000*/  LDL.LU R227, [R1+0x110] ;  /* 0x0001100001e37983 */ /* 0x002ee40000300800 */
[----:B---3--:R-:W-:-:S05]  /*5010*/  FADD R227, R124, R227 ;  /* 0x000000e37ce37221 */ /* 0x008fca0000000000 */
[----:B------:R1:W-:Y:S04]  /*5020*/  STL [R1+0x4], R227 ;  /* 0x000004e301007387 */ /* 0x0003e80000100800 */
        /* <DEDUP_REMOVED lines=81> */
[----:B-1----:R1:W5:Y:S02]  /*5540*/  LDL.LU R227, [R1+0xa0] ;  /* 0x0000a00001e37983 */ /* 0x0023640000300800 */
.L_x_35:
[----:B------:R-:W-:-:S04]  /*5550*/  IMAD.U32 R228, RZ, RZ, UR32 ;  /* 0x00000020ffe47e24 */ /* 0x000fc8000f8e00ff */
[----:B------:R3:W-:Y:S01]  /*5560*/  SYNCS.ARRIVE.TRANS64.A1T0 RZ, [R228+UR27], RZ ;  /* 0x000000ffe4ff79a7 */ /* 0x0007e2000810001b */
[----:B------:R-:W-:Y:S02]  /*5570*/  WARPGROUP.DEPBAR.LE gsb0, 0x0 ;  /* 0x00008000000079c5 */ /* 0x000fe40000010000 */
[----:B------:R-:W4:Y:S02]  /*5580*/  LDC R24, c[0x0][0x28c] ;  /* 0x0000a300ff187b82 */ /* 0x000f240000000800 */
[----:B----4-:R-:W-:-:S13]  /*5590*/  ISETP.GE.AND P0, PT, R24, 0x1, PT ;  /* 0x000000011800780c */ /* 0x010fda0003f06270 */
[----:B---3--:R-:W-:Y:S05]  /*55a0*/  @!P0 BRA `(.L_x_36) ;  /* 0x0000000000688947 */ /* 0x008fea0003800000 */
[----:B------:R-:W-:-:S06]  /*55b0*/  UISETP.NE.AND UP0, UPT, UR29, 0x3, UPT ;  /* 0x000000031d00788c */ /* 0x000fcc000bf05270 */
[----:B------:R-:W-:-:S13]  /*55c0*/  PLOP3.LUT P0, PT, PT, PT, UP0, 0x80, 0x0 ;  /* 0x000000000000781c */ /* 0x000fda0003f0f008 */
[----:B------:R-:W-:Y:S05]  /*55d0*/  @!P0 BRA `(.L_x_37) ;  /* 0x0000000000048947 */ /* 0x000fea0003800000 */
[----:B------:R-:W-:Y:S01]  /*55e0*/  BPT.TRAP 0x1 ;  /* 0x000000040000795c */ /* 0x000fe20000300000 */
.L_x_37:
[----:B-----5:R3:W-:Y:S04]  /*55f0*/  STL [R1+0xa4], R2 ;  /* 0x0000a40201007387 */ /* 0x0207e80000100800 */
[----:B---3--:R-:W3:Y:S04]  /*5600*/  LDL R2, [R1+0x74] ;  /* 0x0000740001027983 */ /* 0x008ee80000100800 */
[----:B------:R4:W-:Y:S04]  /*5610*/  STL [R1+0xa0], R0 ;  /* 0x0000a00001007387 */ /* 0x0009e80000100800 */
[----:B----4-:R-:W4:Y:S01]  /*5620*/  LDL R0, [R1+0x7c] ;  /* 0x00007c0001007983 */ /* 0x010f220000100800 */
[----:B---3--:R-:W-:-:S03]  /*5630*/  ISETP.NE.AND P0, PT, R2, RZ, PT ;  /* 0x000000ff0200720c */ /* 0x008fc60003f05270 */
[----:B------:R3:W5:Y:S10]  /*5640*/  LDL.LU R2, [R1+0xa4] ;  /* 0x0000a40001027983 */ /* 0x0007740000300800 */
[----:B------:R-:W-:-:S05]  /*5650*/  VOTEU.ANY UP0, P0 ;  /* 0x00000000003f7886 */ /* 0x000fca0000000100 */
[----:B------:R-:W-:-:S06]  /*5660*/  @UP0 UIADD3 UR6, UR16, UR5, URZ ;  /* 0x0000000510060290 */ /* 0x000fcc000fffe03f */
[----:B------:R-:W-:Y:S02]  /*5670*/  IMAD.U32 R24, RZ, RZ, UR6 ;  /* 0x00000006ff187e24 */ /* 0x000fe4000f8e00ff */
[----:B------:R-:W-:Y:S02]  /*5680*/  IMAD.U32 R27, RZ, RZ, UR6 ;  /* 0x00000006ff1b7e24 */ /* 0x000fe4000f8e00ff */
[----:B------:R-:W-:-:S05]  /*5690*/  @P0 IMAD.WIDE.U32 R24, R24, -0x55555555, RZ ;  /* 0xaaaaaaab18180825 */ /* 0x000fca00078e00ff */
[----:B------:R-:W-:-:S05]  /*56a0*/  @P0 SHF.R.U32.HI R24, RZ, 0x1, R25 ;  /* 0x00000001ff180819 */ /* 0x000fca0000011619 */
[----:B------:R-:W-:-:S05]  /*56b0*/  @P0 IMAD R24, R24, -0x3, R27 ;  /* 0xfffffffd18180824 */ /* 0x000fca00078e021b */
[----:B------:R-:W-:-:S05]  /*56c0*/  @P0 LEA R24, R24, UR12, 0x3 ;  /* 0x0000000c18180c11 */ /* 0x000fca000f8e18ff */
[----:B------:R-:W-:-:S05]  /*56d0*/  @P0 VIADD R24, R24, 0x18 ;  /* 0x0000001818180836 */ /* 0x000fca0000000000 */
[----:B----4-:R-:W-:Y:S02]  /*56e0*/  @P0 PRMT R24, R0, 0x654, R24 ;  /* 0x0000065400180816 */ /* 0x010fe40000000018 */
[----:B------:R3:W5:Y:S01]  /*56f0*/  LDL.LU R0, [R1+0xa0] ;  /* 0x0000a00001007983 */ /* 0x0007620000300800 */
[----:B------:R-:W-:Y:S01]  /*5700*/  UISETP.GT.U32.AND UP0, UPT, UR13, 0x1, UPT ;  /* 0x000000010d00788c */ /* 0x000fe2000bf04070 */
[----:B------:R3:W-:Y:S05]  /*5710*/  @P0 SYNCS.ARRIVE.TRANS64.RED.A1T0 RZ, [R24+URZ], RZ ;  /* 0x000000ff18ff09a7 */ /* 0x0007ea000810043f */
[----:B------:R-:W-:-:S13]  /*5720*/  PLOP3.LUT P0, PT, PT, PT, UP0, 0x80, 0x0 ;  /* 0x000000000000781c */ /* 0x000fda0003f0f008 */
[----:B---3--:R-:W-:Y:S05]  /*5730*/  @P0 BRA `(.L_x_36) ;  /* 0x0000000000040947 */ /* 0x008fea0003800000 */
[----:B------:R-:W-:Y:S01]  /*5740*/  BPT.TRAP 0x1 ;  /* 0x000000040000795c */ /* 0x000fe20000300000 */
.L_x_36:
[----:B------:R-:W3:Y:S01]  /*5750*/  S2R R25, SR_TID.X ;  /* 0x0000000000197919 */ /* 0x000ee20000002100 */
[----:B------:R-:W-:Y:S01]  /*5760*/  IMAD.U32 R24, RZ, RZ, UR31 ;  /* 0x0000001fff187e24 */ /* 0x000fe2000f8e00ff */
[----:B------:R-:W-:Y:S01]  /*5770*/  UIADD3 UR5, UR28, UR5, URZ ;  /* 0x000000051c057290 */ /* 0x000fe2000fffe03f */
[----:B------:R-:W4:Y:S01]  /*5780*/  LDC R35, c[0x0][0x288] ;  /* 0x0000a200ff237b82 */ /* 0x000f220000000800 */
[----:B------:R-:W-:Y:S02]  /*5790*/  UISETP.GE.U32.AND UP1, UPT, UR28, 0x3, UPT ;  /* 0x000000031c00788c */ /* 0x000fe4000bf26070 */
[----:B------:R-:W-:Y:S01]  /*57a0*/  SHF.L.U32 R24, R24, 0x1f, RZ ;  /* 0x0000001f18187819 */ /* 0x000fe200000006ff */
[----:B------:R-:W-:Y:S02]  /*57b0*/  UISETP.GT.U32.AND UP0, UPT, UR5, 0x2, UPT ;  /* 0x000000020500788c */ /* 0x000fe4000bf04070 */
[----:B------:R-:W-:Y:S01]  /*57c0*/  UIMAD.WIDE.U32 UR6, UR5, -0x55555555, URZ ;  /* 0xaaaaaaab050678a5 */ /* 0x000fe2000f8e003f */
[----:B------:R-:W0:Y:S01]  /*57d0*/  SYNCS.PHASECHK.TRANS64.TRYWAIT P0, [UR17+0x8], R24 ;  /* 0x00000818ff0075a7 */ /* 0x000e220008000151 */
[----:B------:R-:W-:-:S02]  /*57e0*/  UISETP.LT.U32.AND UP0, UPT, UR28, 0x3, UP0 ;  /* 0x000000031c00788c */ /* 0x000fc40008701070 */
[----:B------:R-:W-:Y:S02]  /*57f0*/  USHF.R.U32.HI UR6, URZ, 0x1, UR7 ;  /* 0x000000013f067899 */ /* 0x000fe40008011607 */
[----:B------:R-:W-:Y:S02]  /*5800*/  USEL UR8, URZ, 0x1, !UP0 ;  /* 0x000000013f087887 */ /* 0x000fe4000c000000 */
[----:B------:R-:W-:Y:S02]  /*5810*/  UIMAD UR5, UR6, -0x3, UR5 ;  /* 0xfffffffd060578a4 */ /* 0x000fe4000f8e0205 */
[----:B------:R-:W-:-:S04]  /*5820*/  ULOP3.LUT UR4, UR4, UR8, URZ, 0x3c, !UPT ;  /* 0x0000000804047292 */ /* 0x000fc8000f8e3c3f */
[----:B------:R-:W-:Y:S01]  /*5830*/  @UP1 ULOP3.LUT UR4, UR4, 0x1, UR6, 0x78, !UPT ;  /* 0x0000000104041892 */ /* 0x000fe2000f8e7806 */
[----:B---3--:R-:W-:-:S04]  /*5840*/  SHF.R.S32.HI R26, RZ, 0x1f, R25 ;  /* 0x0000001fff1a7819 */ /* 0x008fc80000011419 */
[----:B------:R-:W-:-:S04]  /*5850*/  LEA.HI R26, R26, R25, RZ, 0x7 ;  /* 0x000000191a1a7211 */ /* 0x000fc800078f38ff */
[----:B------:R-:W-:-:S05]  /*5860*/  LOP3.LUT R26, R26, 0xffffff80, RZ, 0xc0, !PT ;  /* 0xffffff801a1a7812 */ /* 0x000fca00078ec0ff */
[----:B------:R-:W-:-:S05]  /*5870*/  IMAD.IADD R26, R25, 0x1, -R26 ;  /* 0x00000001191a7824 */ /* 0x000fca00078e0a1a */
[----:B------:R-:W-:-:S04]  /*5880*/  SHF.R.S32.HI R25, RZ, 0x1f, R26 ;  /* 0x0000001fff197819 */ /* 0x000fc8000001141a */
[----:B------:R-:W-:-:S04]  /*5890*/  LEA.HI R25, R25, R26, RZ, 0x2 ;  /* 0x0000001a19197211 */ /* 0x000fc800078f10ff */
[----:B------:R-:W-:-:S05]  /*58a0*/  LOP3.LUT R25, R25, 0xfffffffc, RZ, 0xc0, !PT ;  /* 0xfffffffc19197812 */ /* 0x000fca00078ec0ff */
[----:B------:R-:W-:-:S04]  /*58b0*/  IMAD.IADD R40, R26, 0x1, -R25 ;  /* 0x000000011a287824 */ /* 0x000fc800078e0a19 */
[----:B------:R-:W-:Y:S01]  /*58c0*/  IMAD.SHL.U32 R32, R40, 0x2, RZ ;  /* 0x0000000228207824 */ /* 0x000fe200078e00ff */
[----:B0---4-:R-:W-:Y:S06]  /*58d0*/  @!P0 BRA `(.L_x_38) ;  /* 0x000000a800788947 */ /* 0x011fec0003800000 */
.L_x_323:
[----:B------:R3:W-:Y:S01]  /*58e0*/  STL [R1+0xa8], R3 ;  /* 0x0000a80301007387 */ /* 0x0007e20000100800 */
[----:B------:R-:W-:Y:S01]  /*58f0*/  ULDC.64 UR6, c[0x0][0x5d0] ;  /* 0x0001740000067ab9 */ /* 0x000fe20000000a00 */
[----:B------:R-:W-:Y:S01]  /*5900*/  SHF.R.S32.HI R33, RZ, 0x1f, R32 ;  /* 0x0000001fff217819 */ /* 0x000fe20000011420 */
[----:B------:R-:W-:Y:S01]  /*5910*/  ULDC UR8, c[0x0][0x284] ;  /* 0x0000a10000087ab9 */ /* 0x000fe20000000800 */
[----:B---3--:R-:W3:Y:S04]  /*5920*/  LDL.LU R3, [R1+0x8c] ;  /* 0x00008c0001037983 */ /* 0x008ee80000300800 */
[----:B-----5:R4:W-:Y:S04]  /*5930*/  STL [R1+0xa4], R2 ;  /* 0x0000a40201007387 */ /* 0x0209e80000100800 */
[----:B----4-:R-:W4:Y:S04]  /*5940*/  LDL R2, [R1+0x88] ;  /* 0x0000880001027983 */ /* 0x010f280000100800 */
[----:B------:R0:W-:Y:S04]  /*5950*/  STL [R1+0xa0], R0 ;  /* 0x0000a00001007387 */ /* 0x0001e80000100800 */
[----:B0-----:R-:W2:Y:S01]  /*5960*/  LDL R0, [R1+0x78] ;  /* 0x0000780001007983 */ /* 0x001ea20000100800 */
[----:B---3--:R-:W-:-:S03]  /*5970*/  IMAD.SHL.U32 R37, R3, 0x100, RZ ;  /* 0x0000010003257824 */ /* 0x008fc600078e00ff */
[----:B------:R0:W5:Y:S01]  /*5980*/  LDL.LU R3, [R1+0xa8] ;  /* 0x0000a80001037983 */ /* 0x0001620000300800 */
[----:B----4-:R-:W-:-:S03]  /*5990*/  IMAD.SHL.U32 R34, R2, 0x40, RZ ;  /* 0x0000004002227824 */ /* 0x010fc600078e00ff */
[----:B------:R0:W5:Y:S01]  /*59a0*/  LDL.LU R2, [R1+0xa4] ;  /* 0x0000a40001027983 */ /* 0x0001620000300800 */
[----:B--2---:R-:W-:Y:S01]  /*59b0*/  SHF.R.S32.HI R38, RZ, 0x1f, R0 ;  /* 0x0000001fff267819 */ /* 0x004fe20000011400 */
[----:B------:R-:W-:-:S04]  /*59c0*/  IMAD.WIDE.U32 R24, R0, UR6, R32 ;  /* 0x0000000600187c25 */ /* 0x000fc8000f8e0020 */
[----:B------:R-:W-:-:S04]  /*59d0*/  IMAD R26, R38, UR6, RZ ;  /* 0x00000006261a7c24 */ /* 0x000fc8000f8e02ff */
[----:B------:R-:W-:Y:S02]  /*59e0*/  IMAD R27, R0, UR7, R26 ;  /* 0x00000007001b7c24 */ /* 0x000fe4000f8e021a */
[----:B------:R0:W5:Y:S01]  /*59f0*/  LDL.LU R0, [R1+0xa0] ;  /* 0x0000a00001007983 */ /* 0x0001620000300800 */
[----:B------:R-:W-:-:S04]  /*5a00*/  ISETP.GE.AND P0, PT, R34, UR8, PT ;  /* 0x0000000822007c0c */ /* 0x000fc8000bf06270 */
[C---:B------:R-:W-:Y:S02]  /*5a10*/  ISETP.GE.OR P0, PT, R37.reuse, R35, P0 ;  /* 0x000000232500720c */ /* 0x040fe40000706670 */
[----:B------:R-:W-:Y:S02]  /*5a20*/  SHF.R.S32.HI R36, RZ, 0x1f, R37 ;  /* 0x0000001fff247819 */ /* 0x000fe40000011425 */
[----:B------:R-:W-:-:S04]  /*5a30*/  IADD3 R24, P1, R37, R24, RZ ;  /* 0x0000001825187210 */ /* 0x000fc80007f3e0ff */
[----:B------:R-:W-:-:S05]  /*5a40*/  IADD3.X R25, R36, R25, R27, P1, !PT ;  /* 0x0000001924197210 */ /* 0x000fca0000ffe41b */
[----:B0-----:R-:W-:Y:S05]  /*5a50*/  @P0 BRA `(.L_x_39) ;  /* 0x0000008c00d00947 */ /* 0x001fea0003800000 */
[----:B------:R0:W-:Y:S01]  /*5a60*/  STL.64 [R1+0xa8], R4 ;  /* 0x0000a80401007387 */ /* 0x0001e20000100a00 */
[----:B------:R-:W2:Y:S01]  /*5a70*/  LDC.64 R28, c[0x0][0x5c8] ;  /* 0x00017200ff1c7b82 */ /* 0x000ea20000000a00 */
[----:B------:R-:W-:Y:S02]  /*5a80*/  ULDC.64 UR6, c[0x0][0x5c0] ;  /* 0x0001700000067ab9 */ /* 0x000fe40000000a00 */
[----:B0-----:R-:W3:Y:S04]  /*5a90*/  LDL.64 R4, [R1+0x90] ;  /* 0x0000900001047983 */ /* 0x001ee80000100a00 */
[----:B-----5:R0:W-:Y:S04]  /*5aa0*/  STL [R1+0xa4], R2 ;  /* 0x0000a40201007387 */ /* 0x0201e80000100800 */
[----:B0-----:R-:W3:Y:S04]  /*5ab0*/  LDL.LU R2, [R1+0x88] ;  /* 0x0000880001027983 */ /* 0x001ee80000300800 */
[----:B------:R0:W-:Y:S04]  /*5ac0*/  STL [R1+0xa0], R0 ;  /* 0x0000a00001007387 */ /* 0x0001e80000100800 */
[----:B0-----:R-:W4:Y:S01]  /*5ad0*/  LDL R0, [R1+0x98] ;  /* 0x0000980001007983 */ /* 0x001f220000100800 */
[----:B---3--:R-:W-:-:S03]  /*5ae0*/  IMAD.WIDE R30, R2, 0x40, R4 ;  /* 0x00000040021e7825 */ /* 0x008fc600078e0204 */
[----:B------:R0:W5:Y:S04]  /*5af0*/  LDL.LU.64 R4, [R1+0xa8] ;  /* 0x0000a80001047983 */ /* 0x0001680000300a00 */
[----:B------:R0:W5:Y:S01]  /*5b00*/  LDL.LU R2, [R1+0xa4] ;  /* 0x0000a40001027983 */ /* 0x0001620000300800 */
[-C--:B--2---:R-:W-:Y:S02]  /*5b10*/  IMAD R26, R31, R28.reuse, RZ ;  /* 0x0000001c1f1a7224 */ /* 0x084fe400078e02ff */
[----:B------:R-:W-:-:S04]  /*5b20*/  IMAD.WIDE.U32 R24, R30, R28, R24 ;  /* 0x0000001c1e187225 */ /* 0x000fc800078e0018 */
[----:B------:R-:W-:Y:S01]  /*5b30*/  IMAD R27, R30, R29, R26 ;  /* 0x0000001d1e1b7224 */ /* 0x000fe200078e021a */
[----:B------:R-:W-:Y:S01]  /*5b40*/  LEA R26, P0, R28, R24, 0x3 ;  /* 0x000000181c1a7211 */ /* 0x000fe200078018ff */
[----:B----4-:R-:W-:Y:S01]  /*5b50*/  IMAD.IADD R39, R0, 0x1, -R34 ;  /* 0x0000000100277824 */ /* 0x010fe200078e0a22 */
[----:B------:R-:W-:Y:S01]  /*5b60*/  IADD3 R24, P1, R24, UR6, RZ ;  /* 0x0000000618187c10 */ /* 0x000fe2000ff3e0ff */
[----:B------:R0:W5:Y:S01]  /*5b70*/  LDL.LU R0, [R1+0xa0] ;  /* 0x0000a00001007983 */ /* 0x0001620000300800 */
[----:B------:R-:W-:Y:S01]  /*5b80*/  IMAD.IADD R27, R25, 0x1, R27 ;  /* 0x00000001191b7824 */ /* 0x000fe200078e021b */
[----:B------:R-:W-:-:S04]  /*5b90*/  IADD3 R26, P3, R26, UR6, RZ ;  /* 0x000000061a1a7c10 */ /* 0x000fc8000ff7e0ff */
[----:B------:R-:W-:Y:S01]  /*5ba0*/  LEA.HI.X R29, R28, R27, R29, 0x3, P0 ;  /* 0x0000001b1c1d7211 */ /* 0x000fe200000f1c1d */
[----:B------:R-:W-:Y:S01]  /*5bb0*/  IMAD R28, R40, -0x2, R35 ;  /* 0xfffffffe281c7824 */ /* 0x000fe200078e0223 */
[----:B------:R-:W-:Y:S01]  /*5bc0*/  FSETP.NEU.AND P0, PT, RZ, UR25, PT ;  /* 0x00000019ff007c0b */ /* 0x000fe2000bf0d000 */
[----:B------:R-:W-:Y:S01]  /*5bd0*/  BSSY B0, `(.L_x_39) ;  /* 0x00008dc000007945 */ /* 0x000fe20003800000 */
[----:B------:R-:W-:Y:S02]  /*5be0*/  IADD3.X R25, R27, UR7, RZ, P1, !PT ;  /* 0x000000071b197c10 */ /* 0x000fe40008ffe4ff */
[----:B------:R-:W-:Y:S01]  /*5bf0*/  IADD3.X R27, R29, UR7, RZ, P3, !PT ;  /* 0x000000071d1b7c10 */ /* 0x000fe20009ffe4ff */
[----:B------:R-:W-:-:S08]  /*5c00*/  IMAD.IADD R34, R28, 0x1, -R37 ;  /* 0x000000011c227824 */ /* 0x000fd000078e0a25 */
[----:B0-----:R-:W-:Y:S05]  /*5c10*/  @!P0 BRA `(.L_x_40) ;  /* 0x0000006800e08947 */ /* 0x001fea0003800000 */
[----:B-----5:R0:W-:Y:S01]  /*5c20*/  STL [R1+0xa0], R0 ;  /* 0x0000a00001007387 */ /* 0x0201e20000100800 */
[----:B------:R-:W-:Y:S01]  /*5c30*/  ULDC.64 UR6, c[0x0][0x5b8] ;  /* 0x00016e0000067ab9 */ /* 0x000fe20000000a00 */
[----:B------:R-:W-:Y:S02]  /*5c40*/  ULDC.64 UR8, c[0x0][0x5a8] ;  /* 0x00016a0000087ab9 */ /* 0x000fe40000000a00 */
[----:B0-----:R-:W2:Y:S01]  /*5c50*/  LDL.LU R0, [R1+0x78] ;  /* 0x0000780001007983 */ /* 0x001ea20000300800 */
[----:B------:R-:W-:Y:S01]  /*5c60*/  IMAD R28, R38, UR6, RZ ;  /* 0x00000006261c7c24 */ /* 0x000fe2000f8e02ff */
[----:B------:R-:W-:Y:S01]  /*5c70*/  BSSY B1, `(.L_x_41) ;  /* 0x0000011000017945 */ /* 0x000fe20003800000 */
[----:B--2---:R-:W-:-:S04]  /*5c80*/  IMAD.WIDE.U32 R32, R0, UR6, R32 ;  /* 0x0000000600207c25 */ /* 0x004fc8000f8e0020 */
[----:B------:R-:W-:Y:S01]  /*5c90*/  IMAD R29, R0, UR7, R28 ;  /* 0x00000007001d7c24 */ /* 0x000fe2000f8e021c */
[----:B------:R-:W-:Y:S01]  /*5ca0*/  IADD3 R32, P0, R37, R32, RZ ;  /* 0x0000002025207210 */ /* 0x000fe20007f1e0ff */
[----:B------:R0:W5:Y:S01]  /*5cb0*/  LDL.LU R0, [R1+0xa0] ;  /* 0x0000a00001007983 */ /* 0x0001620000300800 */
[----:B------:R-:W-:Y:S02]  /*5cc0*/  ULDC.64 UR6, c[0x0][0x5b0] ;  /* 0x00016c0000067ab9 */ /* 0x000fe40000000a00 */
[----:B------:R-:W-:Y:S01]  /*5cd0*/  IADD3.X R33, R36, R33, R29, P0, !PT ;  /* 0x0000002124217210 */ /* 0x000fe200007fe41d */
[----:B------:R-:W-:Y:S01]  /*5ce0*/  IMAD R35, R31, UR6, RZ ;  /* 0x000000061f237c24 */ /* 0x000fe2000f8e02ff */
[----:B------:R-:W-:Y:S01]  /*5cf0*/  ISETP.GE.AND P0, PT, R39, 0x1, PT ;  /* 0x000000012700780c */ /* 0x000fe20003f06270 */
[----:B------:R-:W-:-:S03]  /*5d00*/  IMAD.WIDE.U32 R28, R30, UR6, R32 ;  /* 0x000000061e1c7c25 */ /* 0x000fc6000f8e0020 */
[----:B------:R-:W-:Y:S01]  /*5d10*/  ISETP.LT.OR P4, PT, R34, 0x1, !P0 ;  /* 0x000000012200780c */ /* 0x000fe20004781670 */
[----:B------:R-:W-:Y:S01]  /*5d20*/  IMAD R35, R30, UR7, R35 ;  /* 0x000000071e237c24 */ /* 0x000fe2000f8e0223 */
[----:B------:R-:W-:-:S04]  /*5d30*/  IADD3 R28, P1, R28, UR8, RZ ;  /* 0x000000081c1c7c10 */ /* 0x000fc8000ff3e0ff */
[--C-:B------:R-:W-:Y:S02]  /*5d40*/  IADD3.X R29, R29, UR9, R35.reuse, P1, !PT ;  /* 0x000000091d1d7c10 */ /* 0x100fe40008ffe423 */
[----:B------:R-:W-:-:S05]  /*5d50*/  PRMT R35, RZ, 0x7610, R35 ;  /* 0x00007610ff237816 */ /* 0x000fca0000000023 */
[----:B0-----:R-:W-:Y:S05]  /*5d60*/  @P4 BRA `(.L_x_42) ;  /* 0x0000000000044947 */ /* 0x001fea0003800000 */
[----:B------:R0:W5:Y:S02]  /*5d70*/  LDG.E.U8 R35, desc[UR22][R28.64] ;  /* 0x000000161c237981 */ /* 0x000164000c1e1100 */
.L_x_42:
[----:B------:R-:W-:Y:S05]  /*5d80*/  BSYNC B1 ;  /* 0x0000000000017941 */ /* 0x000fea0003800000 */
.L_x_41:
[----:B-----5:R-:W-:Y:S01]  /*5d90*/  LOP3.LUT R35, R35, 0xff, RZ, 0xc0, !PT ;  /* 0x000000ff23237812 */ /* 0x020fe200078ec0ff */
[----:B------:R-:W-:Y:S01]  /*5da0*/  BSSY B1, `(.L_x_43) ;  /* 0x000000b000017945 */ /* 0x000fe20003800000 */
[----:B------:R-:W-:Y:S02]  /*5db0*/  ISETP.LT.OR P3, PT, R34, 0x2, !P0 ;  /* 0x000000022200780c */ /* 0x000fe40004761670 */
[----:B------:R-:W-:-:S05]  /*5dc0*/  F2FP.F16.E5M2.UNPACK_B R35, R35 ;  /* 0x00000023ff23723e */ /* 0x000fca00020004ff */
[----:B------:R-:W-:-:S05]  /*5dd0*/  HADD2.F32 R35, -RZ, R35.H0_H0 ;  /* 0x20000023ff237230 */ /* 0x000fca0000004100 */
[----:B------:R-:W-:Y:S01]  /*5de0*/  FMUL R36, R35, UR25 ;  /* 0x0000001923247c20 */ /* 0x000fe20008400000 */
[----:B------:R-:W-:-:S03]  /*5df0*/  PRMT R35, RZ, 0x7610, R35 ;  /* 0x00007610ff237816 */ /* 0x000fc60000000023 */
[----:B------:R-:W-:-:S05]  /*5e00*/  FFMA R36, R227, UR24, R36 ;  /* 0x00000018e3247c23 */ /* 0x000fca0008000024 */
[----:B------:R-:W-:-:S05]  /*5e10*/  F2FP.SATFINITE.E5M2.F32.PACK_AB_MERGE_C R37, RZ, R36, RZ ;  /* 0x00000024ff25723e */ /* 0x000fca00048060ff */
[----:B------:R2:W-:Y:S01]  /*5e20*/  @!P4 STG.E.U8 desc[UR22][R24.64], R37 ;  /* 0x000000251800c986 */ /* 0x0005e2000c101116 */
[----:B------:R-:W-:Y:S05]  /*5e30*/  @P3 BRA `(.L_x_44) ;  /* 0x0000000000043947 */ /* 0x000fea0003800000 */
[----:B------:R3:W5:Y:S02]  /*5e40*/  LDG.E.U8 R35, desc[UR22][R28.64+0x1] ;  /* 0x000001161c237981 */ /* 0x000764000c1e1100 */
.L_x_44:
[----:B------:R-:W-:Y:S05]  /*5e50*/  BSYNC B1 ;  /* 0x0000000000017941 */ /* 0x000fea0003800000 */
.L_x_43:
[----:B-----5:R-:W-:Y:S01]  /*5e60*/  LOP3.LUT R35, R35, 0xff, RZ, 0xc0, !PT ;  /* 0x000000ff23237812 */ /* 0x020fe200078ec0ff */
[----:B------:R-:W-:Y:S01]  /*5e70*/  BSSY B1, `(.L_x_45) ;  /* 0x0000013000017945 */ /* 0x000fe20003800000 */
[----:B--2---:R-:W-:Y:S02]  /*5e80*/  IADD3 R37, P1, R30, 0x8, RZ ;  /* 0x000000081e257810 */ /* 0x004fe40007f3e0ff */
[----:B------:R-:W-:-:S03]  /*5e90*/  F2FP.F16.E5M2.UNPACK_B R35, R35 ;  /* 0x00000023ff23723e */ /* 0x000fc600020004ff */
[----:B------:R-:W-:Y:S01]  /*5ea0*/  IMAD.X R30, RZ, RZ, R31, P1 ;  /* 0x000000ffff1e7224 */ /* 0x000fe200008e061f */
[----:B------:R-:W-:Y:S01]  /*5eb0*/  ISETP.GE.AND P1, PT, R39, 0x9, PT ;  /* 0x000000092700780c */ /* 0x000fe20003f26270 */
[----:B------:R-:W-:Y:S02]  /*5ec0*/  HADD2.F32 R35, -RZ, R35.H0_H0 ;  /* 0x20000023ff237230 */ /* 0x000fe40000004100 */
[----:B------:R-:W-:Y:S01]  /*5ed0*/  IMAD R30, R30, UR6, RZ ;  /* 0x000000061e1e7c24 */ /* 0x000fe2000f8e02ff */
[----:B------:R-:W-:Y:S01]  /*5ee0*/  ISETP.LT.OR P5, PT, R34, 0x1, !P1 ;  /* 0x000000012200780c */ /* 0x000fe20004fa1670 */
[----:B------:R-:W-:-:S04]  /*5ef0*/  IMAD.WIDE.U32 R32, R37, UR6, R32 ;  /* 0x0000000625207c25 */ /* 0x000fc8000f8e0020 */
[----:B------:R-:W-:Y:S01]  /*5f00*/  FMUL R35, R35, UR25 ;  /* 0x0000001923237c20 */ /* 0x000fe20008400000 */
[----:B------:R-:W-:-:S03]  /*5f10*/  IMAD R37, R37, UR7, R30 ;  /* 0x0000000725257c24 */ /* 0x000fc6000f8e021e */
[----:B------:R-:W-:Y:S01]  /*5f20*/  FFMA R35, R226, UR24, R35 ;  /* 0x00000018e2237c23 */ /* 0x000fe20008000023 */
[----:B------:R-:W-:Y:S02]  /*5f30*/  IADD3 R30, P4, R32, UR8, RZ ;  /* 0x00000008201e7c10 */ /* 0x000fe4000ff9e0ff */
[----:B------:R-:W-:Y:S02]  /*5f40*/  PRMT R32, RZ, 0x7610, R32 ;  /* 0x00007610ff207816 */ /* 0x000fe40000000020 */
[----:B------:R-:W-:Y:S02]  /*5f50*/  F2FP.SATFINITE.E5M2.F32.PACK_AB_MERGE_C R35, RZ, R35, RZ ;  /* 0x00000023ff23723e */ /* 0x000fe400048060ff */
[----:B------:R-:W-:-:S03]  /*5f60*/  IADD3.X R31, R33, UR9, R37, P4, !PT ;  /* 0x00000009211f7c10 */ /* 0x000fc6000a7fe425 */
[----:B------:R2:W-:Y:S01]  /*5f70*/  @!P3 STG.E.U8 desc[UR22][R24.64+0x1], R35 ;  /* 0x000001231800b986 */ /* 0x0005e2000c101116 */
[----:B------:R-:W-:Y:S05]  /*5f80*/  @P5 BRA `(.L_x_46) ;  /* 0x0000000000045947 */ /* 0x000fea0003800000 */
[----:B------:R4:W5:Y:S02]  /*5f90*/  LDG.E.U8 R32, desc[UR22][R30.64] ;  /* 0x000000161e207981 */ /* 0x000964000c1e1100 */
.L_x_46:
[----:B------:R-:W-:Y:S05]  /*5fa0*/  BSYNC B1 ;  /* 0x0000000000017941 */ /* 0x000fea0003800000 */
.L_x_45:
[----:B-----5:R-:W-:Y:S01]  /*5fb0*/  LOP3.LUT R32, R32, 0xff, RZ, 0xc0, !PT ;  /* 0x000000ff20207812 */ /* 0x020fe200078ec0ff */
[----:B------:R-:W-:Y:S01]  /*5fc0*/  BSSY B1, `(.L_x_47) ;  /* 0x000000b000017945 */ /* 0x000fe20003800000 */
[----:B------:R-:W-:Y:S02]  /*5fd0*/  ISETP.LT.OR P3, PT, R34, 0x2, !P1 ;  /* 0x000000022200780c */ /* 0x000fe40004f61670 */
[----:B------:R-:W-:-:S05]  /*5fe0*/  F2FP.F16.E5M2.UNPACK_B R32, R32 ;  /* 0x00000020ff20723e */ /* 0x000fca00020004ff */
[----:B------:R-:W-:-:S05]  /*5ff0*/  HADD2.F32 R32, -RZ, R32.H0_H0 ;  /* 0x20000020ff207230 */ /* 0x000fca0000004100 */
[----:B------:R-:W-:-:S04]  /*6000*/  FMUL R32, R32, UR25 ;  /* 0x0000001920207c20 */ /* 0x000fc80008400000 */
[----:B------:R-:W-:-:S05]  /*6010*/  FFMA R32, R225, UR24, R32 ;  /* 0x00000018e1207c23 */ /* 0x000fca0008000020 */
[----:B------:R-:W-:Y:S02]  /*6020*/  F2FP.SATFINITE.E5M2.F32.PACK_AB_MERGE_C R33, RZ, R32, RZ ;  /* 0x00000020ff21723e */ /* 0x000fe400048060ff */
[----:B------:R-:W-:-:S03]  /*6030*/  PRMT R32, RZ, 0x7610, R32 ;  /* 0x00007610ff207816 */ /* 0x000fc60000000020 */
[----:B------:R0:W-:Y:S01]  /*6040*/  @!P5 STG.E.U8 desc[UR22][R26.64], R33 ;  /* 0x000000211a00d986 */ /* 0x0001e2000c101116 */
[----:B------:R-:W-:Y:S05]  /*6050*/  @P3 BRA `(.L_x_48) ;  /* 0x0000000000043947 */ /* 0x000fea0003800000 */
[----:B------:R0:W5:Y:S02]  /*6060*/  LDG.E.U8 R32, desc[UR22][R30.64+0x1] ;  /* 0x000001161e207981 */ /* 0x000164000c1e1100 */
.L_x_48:
[----:B------:R-:W-:Y:S05]  /*6070*/  BSYNC B1 ;  /* 0x0000000000017941 */ /* 0x000fea0003800000 */
.L_x_47:
[----:B-----5:R-:W-:Y:S01]  /*6080*/  LOP3.LUT R32, R32, 0xff, RZ, 0xc0, !PT ;  /* 0x000000ff20207812 */ /* 0x020fe200078ec0ff */
[----:B------:R-:W-:Y:S01]  /*6090*/  BSSY B1, `(.L_x_49) ;  /* 0x000000b000017945 */ /* 0x000fe20003800000 */
[----:B------:R-:W-:Y:S02]  /*60a0*/  ISETP.LT.OR P4, PT, R34, 0x9, !P0 ;  /* 0x000000092200780c */ /* 0x000fe40004781670 */
[----:B------:R-:W-:-:S05]  /*60b0*/  F2FP.F16.E5M2.UNPACK_B R32, R32 ;  /* 0x00000020ff20723e */ /* 0x000fca00020004ff */
[----:B------:R-:W-:-:S05]  /*60c0*/  HADD2.F32 R32, -RZ, R32.H0_H0 ;  /* 0x20000020ff207230 */ /* 0x000fca0000004100 */
[----:B0-----:R-:W-:Y:S01]  /*60d0*/  FMUL R33, R32, UR25 ;  /* 0x0000001920217c20 */ /* 0x001fe20008400000 */
[----:B------:R-:W-:-:S03]  /*60e0*/  PRMT R32, RZ, 0x7610, R32 ;  /* 0x00007610ff207816 */ /* 0x000fc60000000020 */
[----:B------:R-:W-:-:S05]  /*60f0*/  FFMA R33, R224, UR24, R33 ;  /* 0x00000018e0217c23 */ /* 0x000fca0008000021 */
[----:B------:R-:W-:-:S05]  /*6100*/  F2FP.SATFINITE.E5M2.F32.PACK_AB_MERGE_C R33, RZ, R33, RZ ;  /* 0x00000021ff21723e */ /* 0x000fca00048060ff */
[----:B------:R0:W-:Y:S01]  /*6110*/  @!P3 STG.E.U8 desc[UR22][R26.64+0x1], R33 ;  /* 0x000001211a00b986 */ /* 0x0001e2000c101116 */
[----:B------:R-:W-:Y:S05]  /*6120*/  @P4 BRA `(.L_x_50) ;  /* 0x0000000000044947 */ /* 0x000fea0003800000 */
[----:B------:R0:W5:Y:S02]  /*6130*/  LDG.E.U8 R32, desc[UR22][R28.64+0x8] ;  /* 0x000008161c207981 */ /* 0x000164000c1e1100 */
.L_x_50:
[----:B------:R-:W-:Y:S05]  /*6140*/  BSYNC B1 ;  /* 0x0000000000017941 */ /* 0x000fea0003800000 */
.L_x_49:
[----:B-----5:R-:W-:Y:S01]  /*6150*/  LOP3.LUT R32, R32, 0xff, RZ, 0xc0, !PT ;  /* 0x000000ff20207812 */ /* 0x020fe200078ec0ff */
[----:B------:R-:W-:Y:S01]  /*6160*/  BSSY B1, `(.L_x_51) ;  /* 0x000000b000017945 */ /* 0x000fe20003800000 */
[----:B------:R-:W-:Y:S02]  /*6170*/  ISETP.LT.OR P3, PT, R34, 0xa, !P0 ;  /* 0x0000000a2200780c */ /* 0x000fe40004761670 */
[----:B------:R-:W-:-:S05]  /*6180*/  F2FP.F16.E5M2.UNPACK_B R32, R32 ;  /* 0x00000020ff20723e */ /* 0x000fca00020004ff */
[----:B------:R-:W-:-:S05]  /*6190*/  HADD2.F32 R32, -RZ, R32.H0_H0 ;  /* 0x20000020ff207230 */ /* 0x000fca0000004100 */
[----:B------:R-:W-:-:S04]  /*61a0*/  FMUL R32, R32, UR25 ;  /* 0x0000001920207c20 */ /* 0x000fc80008400000 */
[----:B------:R-:W-:-:S05]  /*61b0*/  FFMA R32, R223, UR24, R32 ;  /* 0x00000018df207c23 */ /* 0x000fca0008000020 */
[----:B0-----:R-:W-:Y:S02]  /*61c0*/  F2FP.SATFINITE.E5M2.F32.PACK_AB_MERGE_C R33, RZ, R32, RZ ;  /* 0x00000020ff21723e */ /* 0x001fe400048060ff */
[----:B------:R-:W-:-:S03]  /*61d0*/  PRMT R32, RZ, 0x7610, R32 ;  /* 0x00007610ff207816 */ /* 0x000fc60000000020 */
[----:B------:R0:W-:Y:S01]  /*61e0*/  @!P4 STG.E.U8 desc[UR22][R24.64+0x8], R33 ;  /* 0x000008211800c986 */ /* 0x0001e2000c101116 */
[----:B------:R-:W-:Y:S05]  /*61f0*/  @P3 BRA `(.L_x_52) ;  /* 0x0000000000043947 */ /* 0x000fea0003800000 */
[----:B------:R0:W5:Y:S02]  /*6200*/  LDG.E.U8 R32, desc[UR22][R28.64+0x9] ;  /* 0x000009161c207981 */ /* 0x000164000c1e1100 */
.L_x_52:
[----:B------:R-:W-:Y:S05]  /*6210*/  BSYNC B1 ;  /* 0x0000000000017941 */ /* 0x000fea0003800000 */
.L_x_51:
        /* <DEDUP_REMOVED lines=12> */
.L_x_54:
[----:B------:R-:W-:Y:S05]  /*62e0*/  BSYNC B1 ;  /* 0x0000000000017941 */ /* 0x000fea0003800000 */
.L_x_53:
        /* <DEDUP_REMOVED lines=12> */
.L_x_56:
[----:B------:R-:W-:Y:S05]  /*63b0*/  BSYNC B1 ;  /* 0x0000000000017941 */ /* 0x000fea0003800000 */
.L_x_55:
        /* <DEDUP_REMOVED lines=12> */
.L_x_58:
[----:B------:R-:W-:Y:S05]  /*6480*/  BSYNC B1 ;  /* 0x0000000000017941 */ /* 0x000fea0003800000 */
.L_x_57:
        /* <DEDUP_REMOVED lines=12> */
.L_x_60:
[----:B------:R-:W-:Y:S05]  /*6550*/  BSYNC B1 ;  /* 0x0000000000017941 */ /* 0x000fea0003800000 */
.L_x_59:
        /* <DEDUP_REMOVED lines=12> */
.L_x_62:
[----:B------:R-:W-:Y:S05]  /*6620*/  BSYNC B1 ;  /* 0x0000000000017941 */ /* 0x000fea0003800000 */
.L_x_61:
        /* <DEDUP_REMOVED lines=12> */
.L_x_64:
[----:B------:R-:W-:Y:S05]  /*66f0*/  BSYNC B1 ;  /* 0x0000000000017941 */ /* 0x000fea0003800000 */
.L_x_63:
        /* <DEDUP_REMOVED lines=12> */
.L_x_66:
[----:B------:R-:W-:Y:S05]  /*67c0*/  BSYNC B1 ;  /* 0x0000000000017941 */ /* 0x000fea0003800000 */
.L_x_65:
        /* <DEDUP_REMOVED lines=12> */
.L_x_68:
[----:B------:R-:W-:Y:S05]  /*6890*/  BSYNC B1 ;  /* 0x0000000000017941 */ /* 0x000fea0003800000 */
.L_x_67:
        /* <DEDUP_REMOVED lines=12> */
.L_x_70:
[----:B------:R-:W-:Y:S05]  /*6960*/  BSYNC B1 ;  /* 0x0000000000017941 */ /* 0x000fea0003800000 */
.L_x_69:
        /* <DEDUP_REMOVED lines=12> */
.L_x_72:
[----:B------:R-:W-:Y:S05]  /*6a30*/  BSYNC B1 ;  /* 0x0000000000017941 */ /* 0x000fea0003800000 */
.L_x_71:
        /* <DEDUP_REMOVED lines=12> */
.L_x_74:
[----:B------:R-:W-:Y:S05]  /*6b00*/  BSYNC B1 ;  /* 0x0000000000017941 */ /* 0x000fea0003800000 */
.L_x_73:
        /* <DEDUP_REMOVED lines=12> */
.L_x_76:
[----:B------:R-:W-:Y:S05]  /*6bd0*/  BSYNC B1 ;  /* 0x0000000000017941 */ /* 0x000fea0003800000 */
.L_x_75:
        /* <DEDUP_REMOVED lines=12> */
.L_x_78:
[----:B------:R-:W-:Y:S05]  /*6ca0*/  BSYNC B1 ;  /* 0x0000000000017941 */ /* 0x000fea0003800000 */
.L_x_77:
        /* <DEDUP_REMOVED lines=12> */
.L_x_80:
[----:B------:R-:W-:Y:S05]  /*6d70*/  BSYNC B1 ;  /* 0x0000000000017941 */ /* 0x000fea0003800000 */
.L_x_79:
        /* <DEDUP_REMOVED lines=12> */
.L_x_82:
[----:B------:R-:W-:Y:S05]  /*6e40*/  BSYNC B1 ;  /* 0x0000000000017941 */ /* 0x000fea0003800000 */
.L_x_81:
        /* <DEDUP_REMOVED lines=12> */
.L_x_84:
[----:B------:R-:W-:Y:S05]  /*6f10*/  BSYNC B1 ;  /* 0x0000000000017941 */ /* 0x000fea0003800000 */
.L_x_83:
        /* <DEDUP_REMOVED lines=12> */
.L_x_86:
[----:B------:R-:W-:Y:S05]  /*6fe0*/  BSYNC B1 ;  /* 0x0000000000017941 */ /* 0x000fea0003800000 */
.L_x_85:
        /* <DEDUP_REMOVED lines=12> */
.L_x_88:
[----:B------:R-:W-:Y:S05]  /*70b0*/  BSYNC B1 ;  /* 0x0000000000017941 */ /* 0x000fea0003800000 */
.L_x_87:
        /* <DEDUP_REMOVED lines=12> */
.L_x_90:
[----:B------:R-:W-:Y:S05]  /*7180*/  BSYNC B1 ;  /* 0x0000000000017941 */ /* 0x000fea0003800000 */
.L_x_89:
        /* <DEDUP_REMOVED lines=12> */
.L_x_92:
[----:B------:R-:W-:Y:S05]  /*7250*/  BSYNC B1 ;  /* 0x0000000000017941 */ /* 0x000fea0003800000 */
.L_x_91:
        /* <DEDUP_REMOVED lines=12> */
.L_x_94:
[----:B------:R-:W-:Y:S05]  /*7320*/  BSYNC B1 ;  /* 0x0000000000017941 */ /* 0x000fea0003800000 */
.L_x_93:
        /* <DEDUP_REMOVED lines=12> */
.L_x_96:
[----:B------:R-:W-:Y:S05]  /*73f0*/  BSYNC B1 ;  /* 0x0000000000017941 */ /* 0x000fea0003800000 */
.L_x_95:
        /* <DEDUP_REMOVED lines=12> */
.L_x_98:
[----:B------:R-:W-:Y:S05]  /*74c0*/  BSYNC B1 ;  /* 0x0000000000017941 */ /* 0x000fea0003800000 */
.L_x_97:
        /* <DEDUP_REMOVED lines=12> */
.L_x_100:
[----:B------:R-:W-:Y:S05]  /*7590*/  BSYNC B1 ;  /* 0x0000000000017941 */ /* 0x000fea0003800000 */
.L_x_99:
        /* <DEDUP_REMOVED lines=12> */
.L_x_102:
[----:B------:R-:W-:Y:S05]  /*7660*/  BSYNC B1 ;  /* 0x0000000000017941 */ /* 0x000fea0003800000 */
.L_x_101:
        /* <DEDUP_REMOVED lines=12> */
.L_x_104:
[----:B------:R-:W-:Y:S05]  /*7730*/  BSYNC B1 ;  /* 0x0000000000017941 */ /* 0x000fea0003800000 */
.L_x_103:
        /* <DEDUP_REMOVED lines=12> */
.L_x_106:
[----:B------:R-:W-:Y:S05]  /*7800*/  BSYNC B1 ;  /* 0x0000000000017941 */ /* 0x000fea0003800000 */
.L_x_105:
        /* <DEDUP_REMOVED lines=12> */
.L_x_108:
[----:B------:R-:W-:Y:S05]  /*78d0*/  BSYNC B1 ;  /* 0x0000000000017941 */ /* 0x000fea0003800000 */
.L_x_107:
        /* <DEDUP_REMOVED lines=12> */
.L_x_110:
[----:B------:R-:W-:Y:S05]  /*79a0*/  BSYNC B1 ;  /* 0x0000000000017941 */ /* 0x000fea0003800000 */
.L_x_109:
        /* <DEDUP_REMOVED lines=12> */
.L_x_112:
[----:B------:R-:W-:Y:S05]  /*7a70*/  BSYNC B1 ;  /* 0x0000000000017941 */ /* 0x000fea0003800000 */
.L_x_111:
        /* <DEDUP_REMOVED lines=12> */
.L_x_114:
[----:B------:R-:W-:Y:S05]  /*7b40*/  BSYNC B1 ;  /* 0x0000000000017941 */ /* 0x000fea0003800000 */
.L_x_113:
        /* <DEDUP_REMOVED lines=12> */
.L_x_116:
[----:B------:R-:W-:Y:S05]  /*7c10*/  BSYNC B1 ;  /* 0x0000000000017941 */ /* 0x000fea0003800000 */
.L_x_115:
        /* <DEDUP_REMOVED lines=12> */
.L_x_118:
[----:B------:R-:W-:Y:S05]  /*7ce0*/  BSYNC B1 ;  /* 0x0000000000017941 */ /* 0x000fea0003800000 */
.L_x_117:
        /* <DEDUP_REMOVED lines=12> */
.L_x_120:
[----:B------:R-:W-:Y:S05]  /*7db0*/  BSYNC B1 ;  /* 0x0000000000017941 */ /* 0x000fea0003800000 */
.L_x_119:
        /* <DEDUP_REMOVED lines=12> */
.L_x_122:
[----:B------:R-:W-:Y:S05]  /*7e80*/  BSYNC B1 ;  /* 0x0000000000017941 */ /* 0x000fea0003800000 */
.L_x_121:
        /* <DEDUP_REMOVED lines=12> */
.L_x_124:
[----:B------:R-:W-:Y:S05]  /*7f50*/  BSYNC B1 ;  /* 0x0000000000017941 */ /* 0x000fea0003800000 */
.L_x_123:
        /* <DEDUP_REMOVED lines=12> */
.L_x_126:
[----:B------:R-:W-:Y:S05]  /*8020*/  BSYNC B1 ;  /* 0x0000000000017941 */ /* 0x000fea0003800000 */
.L_x_125:
        /* <DEDUP_REMOVED lines=12> */
.L_x_128:
[----:B------:R-:W-:Y:S05]  /*80f0*/  BSYNC B1 ;  /* 0x0000000000017941 */ /* 0x000fea0003800000 */
.L_x_127:
        /* <DEDUP_REMOVED lines=12> */
.L_x_130:
[----:B------:R-:W-:Y:S05]  /*81c0*/  BSYNC B1 ;  /* 0x0000000000017941 */ /* 0x000fea0003800000 */
.L_x_129:
        /* <DEDUP_REMOVED lines=12> */
.L_x_132:
[----:B------:R-:W-:Y:S05]  /*8290*/  BSYNC B1 ;  /* 0x0000000000017941 */ /* 0x000fea0003800000 */
.L_x_131:
        /* <DEDUP_REMOVED lines=12> */
.L_x_134:
[----:B------:R-:W-:Y:S05]  /*8360*/  BSYNC B1 ;  /* 0x0000000000017941 */ /* 0x000fea0003800000 */
.L_x_133:
        /* <DEDUP_REMOVED lines=12> */
.L_x_136:
[----:B------:R-:W-:Y:S05]  /*8430*/  BSYNC B1 ;  /* 0x0000000000017941 */ /* 0x000fea0003800000 */
.L_x_135:
        /* <DEDUP_REMOVED lines=12> */
.L_x_138:
[----:B------:R-:W-:Y:S05]  /*8500*/  BSYNC B1 ;  /* 0x0000000000017941 */ /* 0x000fea0003800000 */
.L_x_137:
        /* <DEDUP_REMOVED lines=12> */
.L_x_140:
[----:B------:R-:W-:Y:S05]  /*85d0*/  BSYNC B1 ;  /* 0x0000000000017941 */ /* 0x000fea0003800000 */
.L_x_139:
        /* <DEDUP_REMOVED lines=12> */
.L_x_142:
[----:B------:R-:W-:Y:S05]  /*86a0*/  BSYNC B1 ;  /* 0x0000000000017941 */ /* 0x000fea0003800000 */
.L_x_141:
        /* <DEDUP_REMOVED lines=12> */
.L_x_144:
[----:B------:R-:W-:Y:S05]  /*8770*/  BSYNC B1 ;  /* 0x0000000000017941 */ /* 0x000fea0003800000 */
.L_x_143:
        /* <DEDUP_REMOVED lines=12> */
.L_x_146:
[----:B------:R-:W-:Y:S05]  /*8840*/  BSYNC B1 ;  /* 0x0000000000017941 */ /* 0x000fea0003800000 */
.L_x_145:
        /* <DEDUP_REMOVED lines=12> */
.L_x_148:
[----:B------:R-:W-:Y:S05]  /*8910*/  BSYNC B1 ;  /* 0x0000000000017941 */ /* 0x000fea0003800000 */
.L_x_147:
        /* <DEDUP_REMOVED lines=12> */
.L_x_150:
[----:B------:R-:W-:Y:S05]  /*89e0*/  BSYNC B1 ;  /* 0x0000000000017941 */ /* 0x000fea0003800000 */
.L_x_149:
        /* <DEDUP_REMOVED lines=12> */
.L_x_152:
[----:B------:R-:W-:Y:S05]  /*8ab0*/  BSYNC B1 ;  /* 0x0000000000017941 */ /* 0x000fea0003800000 */
.L_x_151:
        /* <DEDUP_REMOVED lines=12> */
.L_x_154:
[----:B------:R-:W-:Y:S05]  /*8b80*/  BSYNC B1 ;  /* 0x0000000000017941 */ /* 0x000fea0003800000 */
.L_x_153:
        /* <DEDUP_REMOVED lines=12> */
.L_x_156:
[----:B------:R-:W-:Y:S05]  /*8c50*/  BSYNC B1 ;  /* 0x0000000000017941 */ /* 0x000fea0003800000 */
.L_x_155:
        /* <DEDUP_REMOVED lines=12> */
.L_x_158:
[----:B------:R-:W-:Y:S05]  /*8d20*/  BSYNC B1 ;  /* 0x0000000000017941 */ /* 0x000fea0003800000 */
.L_x_157:
        /* <DEDUP_REMOVED lines=12> */
.L_x_160:
[----:B------:R-:W-:Y:S05]  /*8df0*/  BSYNC B1 ;  /* 0x0000000000017941 */ /* 0x000fea0003800000 */
.L_x_159:
        /* <DEDUP_REMOVED lines=12> */
.L_x_162:
[----:B------:R-:W-:Y:S05]  /*8ec0*/  BSYNC B1 ;  /* 0x0000000000017941 */ /* 0x000fea0003800000 */
.L_x_161:
        /* <DEDUP_REMOVED lines=12> */
.L_x_164:
[----:B------:R-:W-:Y:S05]  /*8f90*/  BSYNC B1 ;  /* 0x0000000000017941 */ /* 0x000fea0003800000 */
.L_x_163:
        /* <DEDUP_REMOVED lines=12> */
.L_x_166:
[----:B------:R-:W-:Y:S05]  /*9060*/  BSYNC B1 ;  /* 0x0000000000017941 */ /* 0x000fea0003800000 */
.L_x_165:
        /* <DEDUP_REMOVED lines=12> */
.L_x_168:
[----:B------:R-:W-:Y:S05]  /*9130*/  BSYNC B1 ;  /* 0x0000000000017941 */ /* 0x000fea0003800000 */
.L_x_167:
        /* <DEDUP_REMOVED lines=12> */
.L_x_170:
[----:B------:R-:W-:Y:S05]  /*9200*/  BSYNC B1 ;  /* 0x0000000000017941 */ /* 0x000fea0003800000 */
.L_x_169:
        /* <DEDUP_REMOVED lines=12> */
.L_x_172:
[----:B------:R-:W-:Y:S05]  /*92d0*/  BSYNC B1 ;  /* 0x0000000000017941 */ /* 0x000fea0003800000 */
.L_x_171:
        /* <DEDUP_REMOVED lines=12> */
.L_x_174:
[----:B------:R-:W-:Y:S05]  /*93a0*/  BSYNC B1 ;  /* 0x0000000000017941 */ /* 0x000fea0003800000 */
.L_x_173:
        /* <DEDUP_REMOVED lines=12> */
.L_x_176:
[----:B------:R-:W-:Y:S05]  /*9470*/  BSYNC B1 ;  /* 0x0000000000017941 */ /* 0x000fea0003800000 */
.L_x_175:
        /* <DEDUP_REMOVED lines=12> */
.L_x_178:
[----:B------:R-:W-:Y:S05]  /*9540*/  BSYNC B1 ;  /* 0x0000000000017941 */ /* 0x000fea0003800000 */
.L_x_177:
        /* <DEDUP_REMOVED lines=12> */
.L_x_180:
[----:B------:R-:W-:Y:S05]  /*9610*/  BSYNC B1 ;  /* 0x0000000000017941 */ /* 0x000fea0003800000 */
.L_x_179:
        /* <DEDUP_REMOVED lines=12> */
.L_x_182:
[----:B------:R-:W-:Y:S05]  /*96e0*/  BSYNC B1 ;  /* 0x0000000000017941 */ /* 0x000fea0003800000 */
.L_x_181:
        /* <DEDUP_REMOVED lines=12> */
.L_x_184:
[----:B------:R-:W-:Y:S05]  /*97b0*/  BSYNC B1 ;  /* 0x0000000000017941 */ /* 0x000fea0003800000 */
.L_x_183:
        /* <DEDUP_REMOVED lines=12> */
.L_x_186:
[----:B------:R-:W-:Y:S05]  /*9880*/  BSYNC B1 ;  /* 0x0000000000017941 */ /* 0x000fea0003800000 */
.L_x_185:
        /* <DEDUP_REMOVED lines=12> */
.L_x_188:
[----:B------:R-:W-:Y:S05]  /*9950*/  BSYNC B1 ;  /* 0x0000000000017941 */ /* 0x000fea0003800000 */
.L_x_187:
        /* <DEDUP_REMOVED lines=12> */
.L_x_190:
[----:B------:R-:W-:Y:S05]  /*9a20*/  BSYNC B1 ;  /* 0x0000000000017941 */ /* 0x000fea0003800000 */
.L_x_189:
        /* <DEDUP_REMOVED lines=12> */
.L_x_192:
[----:B------:R-:W-:Y:S05]  /*9af0*/  BSYNC B1 ;  /* 0x0000000000017941 */ /* 0x000fea0003800000 */
.L_x_191:
        /* <DEDUP_REMOVED lines=12> */
.L_x_194:
[----:B------:R-:W-:Y:S05]  /*9bc0*/  BSYNC B1 ;  /* 0x0000000000017941 */ /* 0x000fea0003800000 */
.L_x_193:
[----:B-----5:R-:W-:Y:S01]  /*9bd0*/  LOP3.LUT R32, R32, 0xff, RZ, 0xc0, !PT ;  /* 0x000000ff20207812 */ /* 0x020fe200078ec0ff */
[----:B------:R-:W-:Y:S01]  /*9be0*/  BSSY B1, `(.L_x_195) ;  /* 0x000000b000017945 */ /* 0x000fe20003800000 */
[----:B------:R-:W-:Y:S02]  /*9bf0*/  ISETP.LT.OR P3, PT, R34, 0x9a, !P0 ;  /* 0x0000009a2200780c */ /* 0x000fe40004761670 */
[----:B------:R-:W-:-:S05]  /*9c00*/  F2FP.F16.E5M2.UNPACK_B R32, R32 ;  /* 0x00000020ff20723e */ /* 0x000fca00020004ff */
[----:B------:R-:W-:-:S05]  /*9c10*/  HADD2.F32 R32, -RZ, R32.H0_H0 ;  /* 0x20000020ff207230 */ /* 0x000fca0000004100 */
[----:B------:R-:W-:-:S04]  /*9c20*/  FMUL R32, R32, UR25 ;  /* 0x0000001920207c20 */ /* 0x000fc80008400000 */
[----:B------:R-:W-:Y:S01]  /*9c30*/  FFMA R32, R23, UR24, R32 ;  /* 0x0000001817207c23 */ /* 0x000fe20008000020 */
[----:B------:R-:W-:-:S04]  /*9c40*/  PRMT R23, RZ, 0x7610, R23 ;  /* 0x00007610ff177816 */ /* 0x000fc80000000017 */
[----:B0-----:R-:W-:-:S05]  /*9c50*/  F2FP.SATFINITE.E5M2.F32.PACK_AB_MERGE_C R33, RZ, R32, RZ ;  /* 0x00000020ff21723e */ /* 0x001fca00048060ff */
[----:B------:R0:W-:Y:S01]  /*9c60*/  @!P4 STG.E.U8 desc[UR22][R24.64+0x98], R33 ;  /* 0x000098211800c986 */ /* 0x0001e2000c101116 */
[----:B------:R-:W-:Y:S05]  /*9c70*/  @P3 BRA `(.L_x_196) ;  /* 0x0000000000043947 */ /* 0x000fea0003800000 */
[----:B------:R0:W5:Y:S02]  /*9c80*/  LDG.E.U8 R23, desc[UR22][R28.64+0x99] ;  /* 0x000099161c177981 */ /* 0x000164000c1e1100 */
.L_x_196:
[----:B------:R-:W-:Y:S05]  /*9c90*/  BSYNC B1 ;  /* 0x0000000000017941 */ /* 0x000fea0003800000 */
.L_x_195:
        /* <DEDUP_REMOVED lines=8> */
[----:B------:R-:W-:-:S05]  /*9d20*/  F2FP.SATFINITE.E5M2.F32.PACK_AB_MERGE_C R23, RZ, R23, RZ ;  /* 0x00000017ff17723e */ /* 0x000fca00048060ff */
[----:B------:R0:W-:Y:S01]  /*9d30*/  @!P3 STG.E.U8 desc[UR22][R24.64+0x99], R23 ;  /* 0x000099171800b986 */ /* 0x0001e2000c101116 */
[----:B------:R-:W-:Y:S05]  /*9d40*/  @P4 BRA `(.L_x_198) ;  /* 0x0000000000044947 */ /* 0x000fea0003800000 */
[----:B------:R0:W5:Y:S02]  /*9d50*/  LDG.E.U8 R22, desc[UR22][R30.64+0x98] ;  /* 0x000098161e167981 */ /* 0x000164000c1e1100 */
.L_x_198:
[----:B------:R-:W-:Y:S05]  /*9d60*/  BSYNC B1 ;  /* 0x0000000000017941 */ /* 0x000fea0003800000 */
.L_x_197:
        /* <DEDUP_REMOVED lines=12> */
.L_x_200:
[----:B------:R-:W-:Y:S05]  /*9e30*/  BSYNC B1 ;  /* 0x0000000000017941 */ /* 0x000fea0003800000 */
.L_x_199:
        /* <DEDUP_REMOVED lines=12> */
.L_x_202:
[----:B------:R-:W-:Y:S05]  /*9f00*/  BSYNC B1 ;  /* 0x0000000000017941 */ /* 0x000fea0003800000 */
.L_x_201:
        /* <DEDUP_REMOVED lines=12> */
.L_x_204:
[----:B------:R-:W-:Y:S05]  /*9fd0*/  BSYNC B1 ;  /* 0x0000000000017941 */ /* 0x000fea0003800000 */
.L_x_203:
        /* <DEDUP_REMOVED lines=12> */
.L_x_206:
[----:B------:R-:W-:Y:S05]  /*a0a0*/  BSYNC B1 ;  /* 0x0000000000017941 */ /* 0x000fea0003800000 */
.L_x_205:
        /* <DEDUP_REMOVED lines=12> */
.L_x_208:
[----:B------:R-:W-:Y:S05]  /*a170*/  BSYNC B1 ;  /* 0x0000000000017941 */ /* 0x000fea0003800000 */
.L_x_207:
        /* <DEDUP_REMOVED lines=12> */
.L_x_210:
[----:B------:R-:W-:Y:S05]  /*a240*/  BSYNC B1 ;  /* 0x0000000000017941 */ /* 0x000fea0003800000 */
.L_x_209:
        /* <DEDUP_REMOVED lines=12> */
.L_x_212:
[----:B------:R-:W-:Y:S05]  /*a310*/  BSYNC B1 ;  /* 0x0000000000017941 */ /* 0x000fea0003800000 */
.L_x_211:
        /* <DEDUP_REMOVED lines=12> */
.L_x_214:
[----:B------:R-:W-:Y:S05]  /*a3e0*/  BSYNC B1 ;  /* 0x0000000000017941 */ /* 0x000fea0003800000 */
.L_x_213:
        /* <DEDUP_REMOVED lines=12> */
.L_x_216:
[----:B------:R-:W-:Y:S05]  /*a4b0*/  BSYNC B1 ;  /* 0x0000000000017941 */ /* 0x000fea0003800000 */
.L_x_215:
        /* <DEDUP_REMOVED lines=12> */
.L_x_218:
[----:B------:R-:W-:Y:S05]  /*a580*/  BSYNC B1 ;  /* 0x0000000000017941 */ /* 0x000fea0003800000 */
.L_x_217:
        /* <DEDUP_REMOVED lines=12> */
.L_x_220:
[----:B------:R-:W-:Y:S05]  /*a650*/  BSYNC B1 ;  /* 0x0000000000017941 */ /* 0x000fea0003800000 */
.L_x_219:
        /* <DEDUP_REMOVED lines=12> */
.L_x_222:
[----:B------:R-:W-:Y:S05]  /*a720*/  BSYNC B1 ;  /* 0x0000000000017941 */ /* 0x000fea0003800000 */
.L_x_221:
        /* <DEDUP_REMOVED lines=12> */
.L_x_224:
[----:B------:R-:W-:Y:S05]  /*a7f0*/  BSYNC B1 ;  /* 0x0000000000017941 */ /* 0x000fea0003800000 */
.L_x_223:
        /* <DEDUP_REMOVED lines=12> */
.L_x_226:
[----:B------:R-:W-:Y:S05]  /*a8c0*/  BSYNC B1 ;  /* 0x0000000000017941 */ /* 0x000fea0003800000 */
.L_x_225:
        /* <DEDUP_REMOVED lines=12> */
.L_x_228:
[----:B------:R-:W-:Y:S05]  /*a990*/  BSYNC B1 ;  /* 0x0000000000017941 */ /* 0x000fea0003800000 */
.L_x_227:
        /* <DEDUP_REMOVED lines=12> */
.L_x_230:
[----:B------:R-:W-:Y:S05]  /*aa60*/  BSYNC B1 ;  /* 0x0000000000017941 */ /* 0x000fea0003800000 */
.L_x_229:
        /* <DEDUP_REMOVED lines=12> */
.L_x_232:
[----:B------:R-:W-:Y:S05]  /*ab30*/  BSYNC B1 ;  /* 0x0000000000017941 */ /* 0x000fea0003800000 */
.L_x_231:
        /* <DEDUP_REMOVED lines=12> */
.L_x_234:
[----:B------:R-:W-:Y:S05]  /*ac00*/  BSYNC B1 ;  /* 0x0000000000017941 */ /* 0x000fea0003800000 */
.L_x_233:
        /* <DEDUP_REMOVED lines=12> */
.L_x_236:
[----:B------:R-:W-:Y:S05]  /*acd0*/  BSYNC B1 ;  /* 0x0000000000017941 */ /* 0x000fea0003800000 */
.L_x_235:
        /* <DEDUP_REMOVED lines=12> */
.L_x_238:
[----:B------:R-:W-:Y:S05]  /*ada0*/  BSYNC B1 ;  /* 0x0000000000017941 */ /* 0x000fea0003800000 */
.L_x_237:
[----:B-----5:R-:W-:Y:S01]  /*adb0*/  LOP3.LUT R2, R2, 0xff, RZ, 0xc0, !PT ;  /* 0x000000ff02027812 */ /* 0x020fe200078ec0ff */
[----:B------:R-:W-:Y:S01]  /*adc0*/  BSSY B1, `(.L_x_239) ;  /* 0x000000b000017945 */ /* 0x000fe20003800000 */
[----:B------:R-:W-:Y:S02]  /*add0*/  ISETP.LT.OR P3, PT, R34, 0xc2, !P1 ;  /* 0x000000c22200780c */ /* 0x000fe40004f61670 */
[----:B------:R-:W-:-:S05]  /*ade0*/  F2FP.F16.E5M2.UNPACK_B R2, R2 ;  /* 0x00000002ff02723e */ /* 0x000fca00020004ff */
[----:B------:R-:W-:-:S05]  /*adf0*/  HADD2.F32 R2, -RZ, R2.H0_H0 ;  /* 0x20000002ff027230 */ /* 0x000fca0000004100 */
[----:B0-----:R-:W-:-:S04]  /*ae00*/  FMUL R3, R2, UR25 ;  /* 0x0000001902037c20 */ /* 0x001fc80008400000 */
[----:B------:R-:W-:Y:S01]  /*ae10*/  FFMA R3, R0, UR24, R3 ;  /* 0x0000001800037c23 */ /* 0x000fe20008000003 */
[----:B------:R-:W-:-:S04]  /*ae20*/  PRMT R0, RZ, 0x7610, R0 ;  /* 0x00007610ff007816 */ /* 0x000fc80000000000 */
[----:B------:R-:W-:-:S05]  /*ae30*/  F2FP.SATFINITE.E5M2.F32.PACK_AB_MERGE_C R3, RZ, R3, RZ ;  /* 0x00000003ff03723e */ /* 0x000fca00048060ff */
[----:B------:R0:W-:Y:S01]  /*ae40*/  @!P4 STG.E.U8 desc[UR22][R26.64+0xc0], R3 ;  /* 0x0000c0031a00c986 */ /* 0x0001e2000c101116 */
[----:B------:R-:W-:Y:S05]  /*ae50*/  @P3 BRA `(.L_x_240) ;  /* 0x0000000000043947 */ /* 0x000fea0003800000 */
[----:B------:R0:W5:Y:S02]  /*ae60*/  LDG.E.U8 R0, desc[UR22][R30.64+0xc1] ;  /* 0x0000c1161e007981 */ /* 0x000164000c1e1100 */
.L_x_240:
[----:B------:R-:W-:Y:S05]  /*ae70*/  BSYNC B1 ;  /* 0x0000000000017941 */ /* 0x000fea0003800000 */
.L_x_239:
[----:B------:R-:W2:Y:S01]  /*ae80*/  LDL.LU R2, [R1] ;  /* 0x0000000001027983 */ /* 0x000ea20000300800 */
[----:B-----5:R-:W-:Y:S01]  /*ae90*/  LOP3.LUT R0, R0, 0xff, RZ, 0xc0, !PT ;  /* 0x000000ff00007812 */ /* 0x020fe200078ec0ff */
[----:B------:R-:W-:Y:S01]  /*aea0*/  BSSY B1, `(.L_x_241) ;  /* 0x000000b000017945 */ /* 0x000fe20003800000 */
[----:B------:R-:W-:Y:S02]  /*aeb0*/  ISETP.LT.OR P4, PT, R34, 0xc9, !P0 ;  /* 0x000000c92200780c */ /* 0x000fe40004781670 */
[----:B------:R-:W-:-:S05]  /*aec0*/  F2FP.F16.E5M2.UNPACK_B R0, R0 ;  /* 0x00000000ff00723e */ /* 0x000fca00020004ff */
[----:B------:R-:W-:-:S05]  /*aed0*/  HADD2.F32 R0, -RZ, R0.H0_H0 ;  /* 0x20000000ff007230 */ /* 0x000fca0000004100 */
[----:B------:R-:W-:-:S04]  /*aee0*/  FMUL R0, R0, UR25 ;  /* 0x0000001900007c20 */ /* 0x000fc80008400000 */
[----:B--2---:R-:W-:-:S05]  /*aef0*/  FFMA R0, R2, UR24, R0 ;  /* 0x0000001802007c23 */ /* 0x004fca0008000000 */
[----:B0-----:R-:W-:Y:S02]  /*af00*/  F2FP.SATFINITE.E5M2.F32.PACK_AB_MERGE_C R3, RZ, R0, RZ ;  /* 0x00000000ff03723e */ /* 0x001fe400048060ff */
[----:B------:R-:W-:-:S03]  /*af10*/  PRMT R0, RZ, 0x7610, R0 ;  /* 0x00007610ff007816 */ /* 0x000fc60000000000 */
[----:B------:R0:W-:Y:S01]  /*af20*/  @!P3 STG.E.U8 desc[UR22][R26.64+0xc1], R3 ;  /* 0x0000c1031a00b986 */ /* 0x0001e2000c101116 */
[----:B------:R-:W-:Y:S05]  /*af30*/  @P4 BRA `(.L_x_242) ;  /* 0x0000000000044947 */ /* 0x000fea0003800000 */
[----:B------:R2:W5:Y:S02]  /*af40*/  LDG.E.U8 R0, desc[UR22][R28.64+0xc8] ;  /* 0x0000c8161c007981 */ /* 0x000564000c1e1100 */
.L_x_242:
[----:B------:R-:W-:Y:S05]  /*af50*/  BSYNC B1 ;  /* 0x0000000000017941 */ /* 0x000fea0003800000 */
.L_x_241:
[----:B------:R-:W3:Y:S01]  /*af60*/  LDL.LU R2, [R1+0x4] ;  /* 0x0000040001027983 */ /* 0x000ee20000300800 */
[----:B-----5:R-:W-:Y:S01]  /*af70*/  LOP3.LUT R0, R0, 0xff, RZ, 0xc0, !PT ;  /* 0x000000ff00007812 */ /* 0x020fe200078ec0ff */
[----:B------:R-:W-:Y:S01]  /*af80*/  BSSY B1, `(.L_x_243) ;  /* 0x000000b000017945 */ /* 0x000fe20003800000 */
[----:B------:R-:W-:Y:S02]  /*af90*/  ISETP.LT.OR P3, PT, R34, 0xca, !P0 ;  /* 0x000000ca2200780c */ /* 0x000fe40004761670 */
[----:B------:R-:W-:-:S05]  /*afa0*/  F2FP.F16.E5M2.UNPACK_B R0, R0 ;  /* 0x00000000ff00723e */ /* 0x000fca00020004ff */
[----:B------:R-:W-:-:S05]  /*afb0*/  HADD2.F32 R0, -RZ, R0.H0_H0 ;  /* 0x20000000ff007230 */ /* 0x000fca0000004100 */
[----:B------:R-:W-:-:S04]  /*afc0*/  FMUL R0, R0, UR25 ;  /* 0x0000001900007c20 */ /* 0x000fc80008400000 */
[----:B---3--:R-:W-:-:S05]  /*afd0*/  FFMA R0, R2, UR24, R0 ;  /* 0x0000001802007c23 */ /* 0x008fca0008000000 */
[----:B0-----:R-:W-:Y:S02]  /*afe0*/  F2FP.SATFINITE.E5M2.F32.PACK_AB_MERGE_C R3, RZ, R0, RZ ;  /* 0x00000000ff03723e */ /* 0x001fe400048060ff */
[----:B------:R-:W-:-:S03]  /*aff0*/  PRMT R0, RZ, 0x7610, R0 ;  /* 0x00007610ff007816 */ /* 0x000fc60000000000 */
[----:B------:R0:W-:Y:S01]  /*b000*/  @!P4 STG.E.U8 desc[UR22][R24.64+0xc8], R3 ;  /* 0x0000c8031800c986 */ /* 0x0001e2000c101116 */
[----:B------:R-:W-:Y:S05]  /*b010*/  @P3 BRA `(.L_x_244) ;  /* 0x0000000000043947 */ /* 0x000fea0003800000 */
[----:B------:R3:W5:Y:S02]  /*b020*/  LDG.E.U8 R0, desc[UR22][R28.64+0xc9] ;  /* 0x0000c9161c007981 */ /* 0x000764000c1e1100 */
.L_x_244:
[----:B------:R-:W-:Y:S05]  /*b030*/  BSYNC B1 ;  /* 0x0000000000017941 */ /* 0x000fea0003800000 */
.L_x_243:
[----:B------:R-:W2:Y:S01]  /*b040*/  LDL.LU R2, [R1+0x8] ;  /* 0x0000080001027983 */ /* 0x000ea20000300800 */
        /* <DEDUP_REMOVED lines=12> */
.L_x_246:
[----:B------:R-:W-:Y:S05]  /*b110*/  BSYNC B1 ;  /* 0x0000000000017941 */ /* 0x000fea0003800000 */
.L_x_245:
        /* <DEDUP_REMOVED lines=13> */
.L_x_248:
[----:B------:R-:W-:Y:S05]  /*b1f0*/  BSYNC B1 ;  /* 0x0000000000017941 */ /* 0x000fea0003800000 */
.L_x_247:
        /* <DEDUP_REMOVED lines=13> */
.L_x_250:
[----:B------:R-:W-:Y:S05]  /*b2d0*/  BSYNC B1 ;  /* 0x0000000000017941 */ /* 0x000fea0003800000 */
.L_x_249:
        /* <DEDUP_REMOVED lines=13> */
.L_x_252:
[----:B------:R-:W-:Y:S05]  /*b3b0*/  BSYNC B1 ;  /* 0x0000000000017941 */ /* 0x000fea0003800000 */
.L_x_251:
        /* <DEDUP_REMOVED lines=13> */
.L_x_254:
[----:B------:R-:W-:Y:S05]  /*b490*/  BSYNC B1 ;  /* 0x0000000000017941 */ /* 0x000fea0003800000 */
.L_x_253:
        /* <DEDUP_REMOVED lines=13> */
.L_x_256:
[----:B------:R-:W-:Y:S05]  /*b570*/  BSYNC B1 ;  /* 0x0000000000017941 */ /* 0x000fea0003800000 */
.L_x_255:
        /* <DEDUP_REMOVED lines=13> */
.L_x_258:
[----:B------:R-:W-:Y:S05]  /*b650*/  BSYNC B1 ;  /* 0x0000000000017941 */ /* 0x000fea0003800000 */
.L_x_257:
        /* <DEDUP_REMOVED lines=13> */
.L_x_260:
[----:B------:R-:W-:Y:S05]  /*b730*/  BSYNC B1 ;  /* 0x0000000000017941 */ /* 0x000fea0003800000 */
.L_x_259:
        /* <DEDUP_REMOVED lines=13> */
.L_x_262:
[----:B------:R-:W-:Y:S05]  /*b810*/  BSYNC B1 ;  /* 0x0000000000017941 */ /* 0x000fea0003800000 */
.L_x_261:
        /* <DEDUP_REMOVED lines=13> */
.L_x_264:
[----:B------:R-:W-:Y:S05]  /*b8f0*/  BSYNC B1 ;  /* 0x0000000000017941 */ /* 0x000fea0003800000 */
.L_x_263:
        /* <DEDUP_REMOVED lines=13> */
.L_x_266:
[----:B------:R-:W-:Y:S05]  /*b9d0*/  BSYNC B1 ;  /* 0x0000000000017941 */ /* 0x000fea0003800000 */
.L_x_265:
        /* <DEDUP_REMOVED lines=13> */
.L_x_268:
[----:B------:R-:W-:Y:S05]  /*bab0*/  BSYNC B1 ;  /* 0x0000000000017941 */ /* 0x000fea0003800000 */
.L_x_267:
        /* <DEDUP_REMOVED lines=13> */
.L_x_270:
[----:B------:R-:W-:Y:S05]  /*bb90*/  BSYNC B1 ;  /* 0x0000000000017941 */ /* 0x000fea0003800000 */
.L_x_269:
        /* <DEDUP_REMOVED lines=13> */
.L_x_272:
[----:B------:R-:W-:Y:S05]  /*bc70*/  BSYNC B1 ;  /* 0x0000000000017941 */ /* 0x000fea0003800000 */
.L_x_271:
        /* <DEDUP_REMOVED lines=13> */
.L_x_274:
[----:B------:R-:W-:Y:S05]  /*bd50*/  BSYNC B1 ;  /* 0x0000000000017941 */ /* 0x000fea0003800000 */
.L_x_273:
        /* <DEDUP_REMOVED lines=13> */
.L_x_276:
[----:B------:R-:W-:Y:S05]  /*be30*/  BSYNC B1 ;  /* 0x0000000000017941 */ /* 0x000fea0003800000 */
.L_x_275:
        /* <DEDUP_REMOVED lines=13> */
.L_x_278:
[----:B------:R-:W-:Y:S05]  /*bf10*/  BSYNC B1 ;  /* 0x0000000000017941 */ /* 0x000fea0003800000 */
.L_x_277:
        /* <DEDUP_REMOVED lines=13> */
.L_x_280:
[----:B------:R-:W-:Y:S05]  /*bff0*/  BSYNC B1 ;  /* 0x0000000000017941 */ /* 0x000fea0003800000 */
.L_x_279:
        /* <DEDUP_REMOVED lines=13> */
.L_x_282:
[----:B------:R-:W-:Y:S05]  /*c0d0*/  BSYNC B1 ;  /* 0x0000000000017941 */ /* 0x000fea0003800000 */
.L_x_281:
        /* <DEDUP_REMOVED lines=13> */
.L_x_284:
[----:B------:R-:W-:Y:S05]  /*c1b0*/  BSYNC B1 ;  /* 0x0000000000017941 */ /* 0x000fea0003800000 */
.L_x_283:
        /* <DEDUP_REMOVED lines=13> */
.L_x_286:
[----:B------:R-:W-:Y:S05]  /*c290*/  BSYNC B1 ;  /* 0x0000000000017941 */ /* 0x000fea0003800000 */
.L_x_285:
        /* <DEDUP_REMOVED lines=13> */
.L_x_288:
[----:B------:R-:W-:Y:S05]  /*c370*/  BSYNC B1 ;  /* 0x0000000000017941 */ /* 0x000fea0003800000 */
.L_x_287:
        /* <DEDUP_REMOVED lines=13> */
.L_x_290:
[----:B------:R-:W-:Y:S05]  /*c450*/  BSYNC B1 ;  /* 0x0000000000017941 */ /* 0x000fea0003800000 */
.L_x_289:
        /* <DEDUP_REMOVED lines=13> */
.L_x_292:
[----:B------:R-:W-:Y:S05]  /*c530*/  BSYNC B1 ;  /* 0x0000000000017941 */ /* 0x000fea0003800000 */
.L_x_291:
        /* <DEDUP_REMOVED lines=13> */
.L_x_294:
[----:B------:R-:W-:Y:S05]  /*c610*/  BSYNC B1 ;  /* 0x0000000000017941 */ /* 0x000fea0003800000 */
.L_x_293:
        /* <DEDUP_REMOVED lines=13> */
.L_x_296:
[----:B------:R-:W-:Y:S05]  /*c6f0*/  BSYNC B1 ;  /* 0x0000000000017941 */ /* 0x000fea0003800000 */
.L_x_295:
[----:B------:R-:W-:Y:S05]  /*c700*/  @P1 BRA `(.L_x_297) ;  /* 0x0000002000a01947 */ /* 0x000fea0003800000 */
[----:B------:R-:W2:Y:S01]  /*c710*/  LDL.LU R2, [R1+0x70] ;  /* 0x0000700001027983 */ /* 0x000ea20000300800 */
[----:B-----5:R-:W-:-:S04]  /*c720*/  LOP3.LUT R0, R0, 0xff, RZ, 0xc0, !PT ;  /* 0x000000ff00007812 */ /* 0x020fc800078ec0ff */
[----:B------:R-:W-:-:S05]  /*c730*/  F2FP.F16.E5M2.UNPACK_B R0, R0 ;  /* 0x00000000ff00723e */ /* 0x000fca00020004ff */
[----:B------:R-:W-:-:S05]  /*c740*/  HADD2.F32 R0, -RZ, R0.H0_H0 ;  /* 0x20000000ff007230 */ /* 0x000fca0000004100 */
[----:B------:R-:W-:-:S04]  /*c750*/  FMUL R0, R0, UR25 ;  /* 0x0000001900007c20 */ /* 0x000fc80008400000 */
[----:B--2---:R-:W-:-:S05]  /*c760*/  FFMA R0, R2, UR24, R0 ;  /* 0x0000001802007c23 */ /* 0x004fca0008000000 */
[----:B0-----:R-:W-:-:S05]  /*c770*/  F2FP.SATFINITE.E5M2.F32.PACK_AB_MERGE_C R3, RZ, R0, RZ ;  /* 0x00000000ff03723e */ /* 0x001fca00048060ff */
[----:B------:R0:W-:Y:S01]  /*c780*/  STG.E.U8 desc[UR22][R26.64+0xf9], R3 ;  /* 0x0000f9031a007986 */ /* 0x0001e2000c101116 */
[----:B------:R-:W-:Y:S05]  /*c790*/  BRA `(.L_x_297) ;  /* 0x00000020007c7947 */ /* 0x000fea0003800000 */
.L_x_40:
[----:B------:R-:W-:Y:S01]  /*c7a0*/  ISETP.GE.AND P1, PT, R39, 0x1, PT ;  /* 0x000000012700780c */ /* 0x000fe20003f26270 */
[----:B------:R-:W-:Y:S01]  /*c7b0*/  FMUL R227, R227, UR24 ;  /* 0x00000018e3e37c20 */ /* 0x000fe20008400000 */
[----:B------:R-:W-:Y:S01]  /*c7c0*/  FMUL R226, R226, UR24 ;  /* 0x00000018e2e27c20 */ /* 0x000fe20008400000 */
[----:B------:R-:W-:Y:S02]  /*c7d0*/  ISETP.GE.AND P0, PT, R39, 0x9, PT ;  /* 0x000000092700780c */ /* 0x000fe40003f06270 */
[C---:B------:R-:W-:Y:S02]  /*c7e0*/  ISETP.LT.OR P4, PT, R34.reuse, 0x1, !P1 ;  /* 0x000000012200780c */ /* 0x040fe40004f81670 */
[----:B------:R-:W-:Y:S02]  /*c7f0*/  ISETP.LT.OR P5, PT, R34, 0x2, !P1 ;  /* 0x000000022200780c */ /* 0x000fe40004fa1670 */
[----:B------:R-:W-:Y:S02]  /*c800*/  F2FP.SATFINITE.E5M2.F32.PACK_AB_MERGE_C R227, RZ, R227, RZ ;  /* 0x000000e3ffe3723e */ /* 0x000fe400048060ff */
[----:B------:R-:W-:-:S02]  /*c810*/  F2FP.SATFINITE.E5M2.F32.PACK_AB_MERGE_C R29, RZ, R226, RZ ;  /* 0x000000e2ff1d723e */ /* 0x000fc400048060ff */
[C---:B------:R-:W-:Y:S01]  /*c820*/  ISETP.LT.OR P3, PT, R34.reuse, 0x1, !P0 ;  /* 0x000000012200780c */ /* 0x040fe20004761670 */
[----:B------:R-:W-:Y:S01]  /*c830*/  FMUL R225, R225, UR24 ;  /* 0x00000018e1e17c20 */ /* 0x000fe20008400000 */
[----:B------:R-:W-:Y:S01]  /*c840*/  ISETP.LT.OR P6, PT, R34, 0xa, !P1 ;  /* 0x0000000a2200780c */ /* 0x000fe20004fc1670 */
[----:B------:R-:W-:Y:S01]  /*c850*/  FMUL R224, R224, UR24 ;  /* 0x00000018e0e07c20 */ /* 0x000fe20008400000 */
[----:B------:R-:W-:Y:S01]  /*c860*/  FMUL R222, R222, UR24 ;  /* 0x00000018dede7c20 */ /* 0x000fe20008400000 */
[----:B------:R-:W-:Y:S01]  /*c870*/  @!P4 STG.E.U8 desc[UR22][R24.64], R227 ;  /* 0x000000e31800c986 */ /* 0x000fe2000c101116 */
[----:B------:R-:W-:-:S03]  /*c880*/  ISETP.LT.OR P4, PT, R34, 0x2, !P0 ;  /* 0x000000022200780c */ /* 0x000fc60004781670 */
[----:B------:R0:W-:Y:S01]  /*c890*/  @!P5 STG.E.U8 desc[UR22][R24.64+0x1], R29 ;  /* 0x0000011d1800d986 */ /* 0x0001e2000c101116 */
[----:B------:R-:W-:Y:S01]  /*c8a0*/  ISETP.LT.OR P5, PT, R34, 0x9, !P1 ;  /* 0x000000092200780c */ /* 0x000fe20004fa1670 */
[----:B------:R-:W-:Y:S01]  /*c8b0*/  FMUL R223, R223, UR24 ;  /* 0x00000018dfdf7c20 */ /* 0x000fe20008400000 */
[----:B------:R-:W-:Y:S01]  /*c8c0*/  F2FP.SATFINITE.E5M2.F32.PACK_AB_MERGE_C R225, RZ, R225, RZ ;  /* 0x000000e1ffe1723e */ /* 0x000fe200048060ff */
[----:B------:R-:W-:Y:S01]  /*c8d0*/  FMUL R221, R221, UR24 ;  /* 0x00000018dddd7c20 */ /* 0x000fe20008400000 */
[----:B------:R-:W-:Y:S01]  /*c8e0*/  F2FP.SATFINITE.E5M2.F32.PACK_AB_MERGE_C R31, RZ, R224, RZ ;  /* 0x000000e0ff1f723e */ /* 0x000fe200048060ff */
[----:B------:R-:W-:Y:S01]  /*c8f0*/  FMUL R220, R220, UR24 ;  /* 0x00000018dcdc7c20 */ /* 0x000fe20008400000 */
[----:B------:R-:W-:Y:S01]  /*c900*/  F2FP.SATFINITE.E5M2.F32.PACK_AB_MERGE_C R223, RZ, R223, RZ ;  /* 0x000000dfffdf723e */ /* 0x000fe200048060ff */
[----:B------:R-:W-:Y:S01]  /*c910*/  @!P3 STG.E.U8 desc[UR22][R26.64], R225 ;  /* 0x000000e11a00b986 */ /* 0x000fe2000c101116 */
[----:B0-----:R-:W-:-:S03]  /*c920*/  F2FP.SATFINITE.E5M2.F32.PACK_AB_MERGE_C R29, RZ, R222, RZ ;  /* 0x000000deff1d723e */ /* 0x001fc600048060ff */
[----:B------:R0:W-:Y:S01]  /*c930*/  @!P4 STG.E.U8 desc[UR22][R26.64+0x1], R31 ;  /* 0x0000011f1a00c986 */ /* 0x0001e2000c101116 */
[C---:B------:R-:W-:Y:S02]  /*c940*/  ISETP.LT.OR P3, PT, R34.reuse, 0x9, !P0 ;  /* 0x000000092200780c */ /* 0x040fe40004761670 */
[C---:B------:R-:W-:Y:S01]  /*c950*/  ISETP.LT.OR P4, PT, R34.reuse, 0xa, !P0 ;  /* 0x0000000a2200780c */ /* 0x040fe20004781670 */
[----:B------:R2:W-:Y:S01]  /*c960*/  @!P6 STG.E.U8 desc[UR22][R24.64+0x9], R29 ;  /* 0x0000091d1800e986 */ /* 0x0005e2000c101116 */
[----:B------:R-:W-:Y:S01]  /*c970*/  ISETP.LT.OR P6, PT, R34, 0x12, !P1 ;  /* 0x000000122200780c */ /* 0x000fe20004fc1670 */
[----:B------:R-:W-:Y:S02]  /*c980*/  FMUL R218, R218, UR24 ;  /* 0x00000018dada7c20 */ /* 0x000fe40008400000 */
[----:B------:R-:W-:Y:S01]  /*c990*/  @!P5 STG.E.U8 desc[UR22][R24.64+0x8], R223 ;  /* 0x000008df1800d986 */ /* 0x000fe2000c101116 */
[----:B------:R-:W-:-:S03]  /*c9a0*/  ISETP.LT.OR P5, PT, R34, 0x11, !P1 ;  /* 0x000000112200780c */ /* 0x000fc60004fa1670 */
[----:B------:R-:W3:Y:S01]  /*c9b0*/  LDL.LU R226, [R1+0xc] ;  /* 0x00000c0001e27983 */ /* 0x000ee20000300800 */
[----:B------:R-:W-:Y:S01]  /*c9c0*/  F2FP.SATFINITE.E5M2.F32.PACK_AB_MERGE_C R221, RZ, R221, RZ ;  /* 0x000000ddffdd723e */ /* 0x000fe200048060ff */
[----:B------:R-:W-:Y:S01]  /*c9d0*/  FMUL R219, R219, UR24 ;  /* 0x00000018dbdb7c20 */ /* 0x000fe20008400000 */
[----:B0-----:R-:W-:Y:S01]  /*c9e0*/  F2FP.SATFINITE.E5M2.F32.PACK_AB_MERGE_C R31, RZ, R220, RZ ;  /* 0x000000dcff1f723e */ /* 0x001fe200048060ff */
[----:B------:R-:W4:Y:S01]  /*c9f0*/  LDL.LU R227, [R1+0x8] ;  /* 0x0000080001e37983 */ /* 0x000f220000300800 */
[----:B--2---:R-:W-:-:S03]  /*ca00*/  F2FP.SATFINITE.E5M2.F32.PACK_AB_MERGE_C R29, RZ, R218, RZ ;  /* 0x000000daff1d723e */ /* 0x004fc600048060ff */
[----:B------:R-:W2:Y:S04]  /*ca10*/  LDL.LU R225, [R1+0x4] ;  /* 0x0000040001e17983 */ /* 0x000ea80000300800 */
[----:B------:R-:W4:Y:S01]  /*ca20*/  LDL.LU R224, [R1] ;  /* 0x0000000001e07983 */ /* 0x000f220000300800 */
[----:B------:R-:W-:-:S03]  /*ca30*/  F2FP.SATFINITE.E5M2.F32.PACK_AB_MERGE_C R219, RZ, R219, RZ ;  /* 0x000000dbffdb723e */ /* 0x000fc600048060ff */
[----:B------:R-:W-:Y:S01]  /*ca40*/  @!P3 STG.E.U8 desc[UR22][R26.64+0x8], R221 ;  /* 0x000008dd1a00b986 */ /* 0x000fe2000c101116 */
[----:B------:R-:W-:-:S03]  /*ca50*/  ISETP.LT.OR P3, PT, R34, 0x11, !P0 ;  /* 0x000000112200780c */ /* 0x000fc60004761670 */
[----:B------:R0:W-:Y:S01]  /*ca60*/  @!P4 STG.E.U8 desc[UR22][R26.64+0x9], R31 ;  /* 0x0000091f1a00c986 */ /* 0x0001e2000c101116 */
[----:B------:R-:W-:-:S03]  /*ca70*/  ISETP.LT.OR P4, PT, R34, 0x12, !P0 ;  /* 0x000000122200780c */ /* 0x000fc60004781670 */
[----:B------:R1:W-:Y:S01]  /*ca80*/  @!P6 STG.E.U8 desc[UR22][R24.64+0x11], R29 ;  /* 0x0000111d1800e986 */ /* 0x0003e2000c101116 */
[----:B------:R-:W-:Y:S01]  /*ca90*/  ISETP.LT.OR P6, PT, R34, 0x1a, !P1 ;  /* 0x0000001a2200780c */ /* 0x000fe20004fc1670 */
[----:B------:R-:W-:Y:S01]  /*caa0*/  FMUL R217, R217, UR24 ;  /* 0x00000018d9d97c20 */ /* 0x000fe20008400000 */
[----:B------:R-:W-:Y:S01]  /*cab0*/  FMUL R216, R216, UR24 ;  /* 0x00000018d8d87c20 */ /* 0x000fe20008400000 */
[----:B------:R-:W-:Y:S01]  /*cac0*/  FMUL R214, R214, UR24 ;  /* 0x00000018d6d67c20 */ /* 0x000fe20008400000 */
[----:B------:R-:W-:Y:S01]  /*cad0*/  @!P5 STG.E.U8 desc[UR22][R24.64+0x10], R219 ;  /* 0x000010db1800d986 */ /* 0x000fe2000c101116 */
[----:B------:R-:W-:Y:S01]  /*cae0*/  ISETP.LT.OR P5, PT, R34, 0x19, !P1 ;  /* 0x000000192200780c */ /* 0x000fe20004fa1670 */
[----:B------:R-:W-:Y:S01]  /*caf0*/  FMUL R215, R215, UR24 ;  /* 0x00000018d7d77c20 */ /* 0x000fe20008400000 */
[----:B------:R-:W-:Y:S01]  /*cb00*/  F2FP.SATFINITE.E5M2.F32.PACK_AB_MERGE_C R217, RZ, R217, RZ ;  /* 0x000000d9ffd9723e */ /* 0x000fe200048060ff */
[----:B------:R-:W-:Y:S01]  /*cb10*/  FMUL R213, R213, UR24 ;  /* 0x00000018d5d57c20 */ /* 0x000fe20008400000 */
[----:B0-----:R-:W-:Y:S01]  /*cb20*/  F2FP.SATFINITE.E5M2.F32.PACK_AB_MERGE_C R31, RZ, R216, RZ ;  /* 0x000000d8ff1f723e */ /* 0x001fe200048060ff */
[----:B------:R-:W-:Y:S01]  /*cb30*/  FMUL R212, R212, UR24 ;  /* 0x00000018d4d47c20 */ /* 0x000fe20008400000 */
[----:B-1----:R-:W-:Y:S01]  /*cb40*/  F2FP.SATFINITE.E5M2.F32.PACK_AB_MERGE_C R29, RZ, R214, RZ ;  /* 0x000000d6ff1d723e */ /* 0x002fe200048060ff */
[----:B------:R-:W-:Y:S01]  /*cb50*/  @!P3 STG.E.U8 desc[UR22][R26.64+0x10], R217 ;  /* 0x000010d91a00b986 */ /* 0x000fe2000c101116 */
[----:B------:R-:W-:-:S02]  /*cb60*/  F2FP.SATFINITE.E5M2.F32.PACK_AB_MERGE_C R215, RZ, R215, RZ ;  /* 0x000000d7ffd7723e */ /* 0x000fc400048060ff */
[C---:B------:R-:W-:Y:S01]  /*cb70*/  ISETP.LT.OR P3, PT, R34.reuse, 0x19, !P0 ;  /* 0x000000192200780c */ /* 0x040fe20004761670 */
[----:B------:R0:W-:Y:S01]  /*cb80*/  @!P4 STG.E.U8 desc[UR22][R26.64+0x11], R31 ;  /* 0x0000111f1a00c986 */ /* 0x0001e2000c101116 */
[----:B------:R-:W-:-:S03]  /*cb90*/  ISETP.LT.OR P4, PT, R34, 0x1a, !P0 ;  /* 0x0000001a2200780c */ /* 0x000fc60004781670 */
[----:B------:R1:W-:Y:S01]  /*cba0*/  @!P6 STG.E.U8 desc[UR22][R24.64+0x19], R29 ;  /* 0x0000191d1800e986 */ /* 0x0003e2000c101116 */
[----:B------:R-:W-:Y:S01]  /*cbb0*/  ISETP.LT.OR P6, PT, R34, 0x22, !P1 ;  /* 0x000000222200780c */ /* 0x000fe20004fc1670 */
[----:B------:R-:W-:Y:S02]  /*cbc0*/  FMUL R210, R210, UR24 ;  /* 0x00000018d2d27c20 */ /* 0x000fe40008400000 */
[----:B------:R-:W-:Y:S01]  /*cbd0*/  @!P5 STG.E.U8 desc[UR22][R24.64+0x18], R215 ;  /* 0x000018d71800d986 */ /* 0x000fe2000c101116 */
[----:B------:R-:W-:Y:S01]  /*cbe0*/  ISETP.LT.OR P5, PT, R34, 0x21, !P1 ;  /* 0x000000212200780c */ /* 0x000fe20004fa1670 */
[----:B------:R-:W-:Y:S01]  /*cbf0*/  FMUL R211, R211, UR24 ;  /* 0x00000018d3d37c20 */ /* 0x000fe20008400000 */
[----:B------:R-:W-:Y:S01]  /*cc00*/  F2FP.SATFINITE.E5M2.F32.PACK_AB_MERGE_C R213, RZ, R213, RZ ;  /* 0x000000d5ffd5723e */ /* 0x000fe200048060ff */
[----:B------:R-:W-:Y:S01]  /*cc10*/  FMUL R209, R209, UR24 ;  /* 0x00000018d1d17c20 */ /* 0x000fe20008400000 */
[----:B0-----:R-:W-:Y:S01]  /*cc20*/  F2FP.SATFINITE.E5M2.F32.PACK_AB_MERGE_C R31, RZ, R212, RZ ;  /* 0x000000d4ff1f723e */ /* 0x001fe200048060ff */
[----:B------:R-:W-:Y:S01]  /*cc30*/  FMUL R208, R208, UR24 ;  /* 0x00000018d0d07c20 */ /* 0x000fe20008400000 */
        /* <DEDUP_REMOVED lines=8> */
[----:B------:R-:W-:-:S03]  /*ccc0*/  ISETP.LT.OR P6, PT, R34, 0x2a, !P1 ;  /* 0x0000002a2200780c */ /* 0x000fc60004fc1670 */
        /* <DEDUP_REMOVED lines=238> */
[----:B------:R-:W-:Y:S01]  /*dbb0*/  @!P6 STG.E.U8 desc[UR22][R24.64+0x99], R29 ;  /* 0x0000991d1800e986 */ /* 0x000fe2000c101116 */
[----:B------:R-:W-:-:S03]  /*dbc0*/  ISETP.LT.OR P6, PT, R34, 0xa2, !P1 ;  /* 0x000000a22200780c */ /* 0x000fc60004fc1670 */
[----:B------:R1:W-:Y:S01]  /*dbd0*/  @!P5 STG.E.U8 desc[UR22][R24.64+0x98], R23 ;  /* 0x000098171800d986 */ /* 0x0003e2000c101116 */
[----:B------:R-:W-:Y:S01]  /*dbe0*/  ISETP.LT.OR P5, PT, R34, 0xa1, !P1 ;  /* 0x000000a12200780c */ /* 0x000fe20004fa1670 */
[----:B------:R-:W-:Y:S01]  /*dbf0*/  FMUL R19, R19, UR24 ;  /* 0x0000001813137c20 */ /* 0x000fe20008400000 */
[----:B------:R-:W-:Y:S01]  /*dc00*/  F2FP.SATFINITE.E5M2.F32.PACK_AB_MERGE_C R21, RZ, R21, RZ ;  /* 0x00000015ff15723e */ /* 0x000fe200048060ff */
[----:B------:R-:W-:Y:S01]  /*dc10*/  FMUL R17, R17, UR24 ;  /* 0x0000001811117c20 */ /* 0x000fe20008400000 */
[----:B0-----:R-:W-:Y:S01]  /*dc20*/  F2FP.SATFINITE.E5M2.F32.PACK_AB_MERGE_C R31, RZ, R20, RZ ;  /* 0x00000014ff1f723e */ /* 0x001fe200048060ff */
[----:B------:R-:W-:Y:S01]  /*dc30*/  FMUL R16, R16, UR24 ;  /* 0x0000001810107c20 */ /* 0x000fe20008400000 */
[----:B------:R-:W-:Y:S01]  /*dc40*/  F2FP.SATFINITE.E5M2.F32.PACK_AB_MERGE_C R19, RZ, R19, RZ ;  /* 0x00000013ff13723e */ /* 0x000fe200048060ff */
[----:B------:R0:W-:Y:S01]  /*dc50*/  @!P3 STG.E.U8 desc[UR22][R26.64+0x98], R21 ;  /* 0x000098151a00b986 */ /* 0x0001e2000c101116 */
[----:B-1----:R-:W-:-:S03]  /*dc60*/  F2FP.SATFINITE.E5M2.F32.PACK_AB_MERGE_C R23, RZ, R18, RZ ;  /* 0x00000012ff17723e */ /* 0x002fc600048060ff */
[----:B------:R-:W-:Y:S01]  /*dc70*/  @!P4 STG.E.U8 desc[UR22][R26.64+0x99], R31 ;  /* 0x0000991f1a00c986 */ /* 0x000fe2000c101116 */
[C---:B------:R-:W-:Y:S02]  /*dc80*/  ISETP.LT.OR P3, PT, R34.reuse, 0xa1, !P0 ;  /* 0x000000a12200780c */ /* 0x040fe40004761670 */
[C---:B------:R-:W-:Y:S01]  /*dc90*/  ISETP.LT.OR P4, PT, R34.reuse, 0xa2, !P0 ;  /* 0x000000a22200780c */ /* 0x040fe20004781670 */
[----:B------:R-:W-:Y:S01]  /*dca0*/  @!P6 STG.E.U8 desc[UR22][R24.64+0xa1], R23 ;  /* 0x0000a1171800e986 */ /* 0x000fe2000c101116 */
[----:B------:R-:W-:Y:S01]  /*dcb0*/  ISETP.LT.OR P6, PT, R34, 0xaa, !P1 ;  /* 0x000000aa2200780c */ /* 0x000fe20004fc1670 */
[----:B------:R-:W-:Y:S02]  /*dcc0*/  FMUL R14, R14, UR24 ;  /* 0x000000180e0e7c20 */ /* 0x000fe40008400000 */
        /* <DEDUP_REMOVED lines=20> */
[----:B------:R-:W2:Y:S01]  /*de10*/  LDL.LU R222, [R1+0x1c] ;  /* 0x00001c0001de7983 */ /* 0x000ea20000300800 */
[----:B0-----:R-:W-:-:S02]  /*de20*/  F2FP.SATFINITE.E5M2.F32.PACK_AB_MERGE_C R17, RZ, R10, RZ ;  /* 0x0000000aff11723e */ /* 0x001fc400048060ff */
[----:B-1----:R-:W-:Y:S01]  /*de30*/  F2FP.SATFINITE.E5M2.F32.PACK_AB_MERGE_C R15, RZ, R12, RZ ;  /* 0x0000000cff0f723e */ /* 0x002fe200048060ff */
[----:B------:R0:W-:Y:S01]  /*de40*/  @!P3 STG.E.U8 desc[UR22][R26.64+0xa8], R13 ;  /* 0x0000a80d1a00b986 */ /* 0x0001e2000c101116 */
[----:B------:R-:W-:Y:S02]  /*de50*/  F2FP.SATFINITE.E5M2.F32.PACK_AB_MERGE_C R11, RZ, R11, RZ ;  /* 0x0000000bff0b723e */ /* 0x000fe400048060ff */
[C---:B------:R-:W-:Y:S01]  /*de60*/  ISETP.LT.OR P3, PT, R34.reuse, 0xb1, !P0 ;  /* 0x000000b12200780c */ /* 0x040fe20004761670 */
[----:B------:R-:W-:Y:S01]  /*de70*/  @!P4 STG.E.U8 desc[UR22][R26.64+0xa9], R15 ;  /* 0x0000a90f1a00c986 */ /* 0x000fe2000c101116 */
[----:B------:R-:W-:-:S03]  /*de80*/  ISETP.LT.OR P4, PT, R34, 0xb2, !P0 ;  /* 0x000000b22200780c */ /* 0x000fc60004781670 */
[----:B------:R-:W-:Y:S01]  /*de90*/  @!P6 STG.E.U8 desc[UR22][R24.64+0xb1], R17 ;  /* 0x0000b1111800e986 */ /* 0x000fe2000c101116 */
[----:B------:R-:W-:Y:S01]  /*dea0*/  ISETP.LT.OR P6, PT, R34, 0xba, !P1 ;  /* 0x000000ba2200780c */ /* 0x000fe20004fc1670 */
[----:B------:R-:W-:Y:S01]  /*deb0*/  FMUL R9, R9, UR24 ;  /* 0x0000001809097c20 */ /* 0x000fe20008400000 */
[----:B------:R-:W-:Y:S01]  /*dec0*/  FMUL R8, R8, UR24 ;  /* 0x0000001808087c20 */ /* 0x000fe20008400000 */
[----:B------:R-:W2:Y:S01]  /*ded0*/  LDL.LU R223, [R1+0x18] ;  /* 0x0000180001df7983 */ /* 0x000ea20000300800 */
[----:B------:R-:W-:-:S03]  /*dee0*/  FMUL R6, R6, UR24 ;  /* 0x0000001806067c20 */ /* 0x000fc60008400000 */
[----:B------:R-:W2:Y:S01]  /*def0*/  LDL.LU R221, [R1+0x14] ;  /* 0x0000140001dd7983 */ /* 0x000ea20000300800 */
[----:B------:R-:W-:-:S03]  /*df00*/  F2FP.SATFINITE.E5M2.F32.PACK_AB_MERGE_C R9, RZ, R9, RZ ;  /* 0x00000009ff09723e */ /* 0x000fc600048060ff */
[----:B------:R-:W2:Y:S01]  /*df10*/  LDL.LU R220, [R1+0x10] ;  /* 0x0000100001dc7983 */ /* 0x000ea20000300800 */
[----:B0-----:R-:W-:Y:S01]  /*df20*/  F2FP.SATFINITE.E5M2.F32.PACK_AB_MERGE_C R13, RZ, R8, RZ ;  /* 0x00000008ff0d723e */ /* 0x001fe200048060ff */
[----:B------:R-:W-:Y:S01]  /*df30*/  FMUL R7, R7, UR24 ;  /* 0x0000001807077c20 */ /* 0x000fe20008400000 */
[----:B-----5:R-:W-:Y:S01]  /*df40*/  FMUL R0, R0, UR24 ;  /* 0x0000001800007c20 */ /* 0x020fe20008400000 */
[----:B------:R0:W-:Y:S01]  /*df50*/  @!P5 STG.E.U8 desc[UR22][R24.64+0xb0], R11 ;  /* 0x0000b00b1800d986 */ /* 0x0001e2000c101116 */
[----:B------:R-:W-:Y:S01]  /*df60*/  ISETP.LT.OR P5, PT, R34, 0xb9, !P1 ;  /* 0x000000b92200780c */ /* 0x000fe20004fa1670 */
[----:B------:R-:W-:Y:S01]  /*df70*/  FMUL R2, R2, UR24 ;  /* 0x0000001802027c20 */ /* 0x000fe20008400000 */
[----:B------:R-:W-:Y:S01]  /*df80*/  F2FP.SATFINITE.E5M2.F32.PACK_AB_MERGE_C R7, RZ, R7, RZ ;  /* 0x00000007ff07723e */ /* 0x000fe200048060ff */
[----:B------:R1:W-:Y:S01]  /*df90*/  @!P3 STG.E.U8 desc[UR22][R26.64+0xb0], R9 ;  /* 0x0000b0091a00b986 */ /* 0x0003e2000c101116 */
[----:B------:R-:W-:Y:S01]  /*dfa0*/  FMUL R3, R3, UR24 ;  /* 0x0000001803037c20 */ /* 0x000fe20008400000 */
[----:B------:R-:W-:Y:S01]  /*dfb0*/  FMUL R4, R4, UR24 ;  /* 0x0000001804047c20 */ /* 0x000fe20008400000 */
[C---:B------:R-:W-:Y:S01]  /*dfc0*/  ISETP.LT.OR P3, PT, R34.reuse, 0xb9, !P0 ;  /* 0x000000b92200780c */ /* 0x040fe20004761670 */
[----:B------:R4:W-:Y:S01]  /*dfd0*/  @!P4 STG.E.U8 desc[UR22][R26.64+0xb1], R13 ;  /* 0x0000b10d1a00c986 */ /* 0x0009e2000c101116 */
[----:B------:R-:W-:Y:S01]  /*dfe0*/  ISETP.LT.OR P4, PT, R34, 0xba, !P0 ;  /* 0x000000ba2200780c */ /* 0x000fe20004781670 */
[----:B------:R-:W-:Y:S01]  /*dff0*/  FMUL R5, R5, UR24 ;  /* 0x0000001805057c20 */ /* 0x000fe20008400000 */
[----:B0-----:R-:W-:-:S03]  /*e000*/  F2FP.SATFINITE.E5M2.F32.PACK_AB_MERGE_C R11, RZ, R6, RZ ;  /* 0x00000006ff0b723e */ /* 0x001fc600048060ff */
[----:B------:R0:W-:Y:S01]  /*e010*/  @!P5 STG.E.U8 desc[UR22][R24.64+0xb8], R7 ;  /* 0x0000b8071800d986 */ /* 0x0001e2000c101116 */
[----:B------:R-:W-:Y:S02]  /*e020*/  ISETP.LT.OR P5, PT, R34, 0xc1, !P1 ;  /* 0x000000c12200780c */ /* 0x000fe40004fa1670 */
[----:B-1----:R-:W-:Y:S01]  /*e030*/  F2FP.SATFINITE.E5M2.F32.PACK_AB_MERGE_C R9, RZ, R4, RZ ;  /* 0x00000004ff09723e */ /* 0x002fe200048060ff */
[----:B------:R1:W-:Y:S01]  /*e040*/  @!P6 STG.E.U8 desc[UR22][R24.64+0xb9], R11 ;  /* 0x0000b90b1800e986 */ /* 0x0003e2000c101116 */
[----:B---3--:R-:W-:Y:S01]  /*e050*/  FMUL R4, R226, UR24 ;  /* 0x00000018e2047c20 */ /* 0x008fe20008400000 */
[----:B----4-:R-:W-:Y:S01]  /*e060*/  F2FP.SATFINITE.E5M2.F32.PACK_AB_MERGE_C R13, RZ, R0, RZ ;  /* 0x00000000ff0d723e */ /* 0x010fe200048060ff */
[----:B------:R-:W-:Y:S01]  /*e070*/  FMUL R0, R224, UR24 ;  /* 0x00000018e0007c20 */ /* 0x000fe20008400000 */
[----:B------:R-:W-:Y:S01]  /*e080*/  F2FP.SATFINITE.E5M2.F32.PACK_AB_MERGE_C R5, RZ, R5, RZ ;  /* 0x00000005ff05723e */ /* 0x000fe200048060ff */
[----:B------:R-:W3:Y:S01]  /*e090*/  LDL.LU R224, [R1+0x20] ;  /* 0x0000200001e07983 */ /* 0x000ee20000300800 */
[----:B------:R-:W-:-:S02]  /*e0a0*/  ISETP.LT.OR P6, PT, R34, 0xc2, !P1 ;  /* 0x000000c22200780c */ /* 0x000fc40004fc1670 */
[----:B0-----:R-:W-:Y:S01]  /*e0b0*/  F2FP.SATFINITE.E5M2.F32.PACK_AB_MERGE_C R7, RZ, R3, RZ ;  /* 0x00000003ff07723e */ /* 0x001fe200048060ff */
[----:B------:R-:W-:Y:S01]  /*e0c0*/  FMUL R3, R227, UR24 ;  /* 0x00000018e3037c20 */ /* 0x000fe20008400000 */
[----:B------:R0:W-:Y:S01]  /*e0d0*/  @!P3 STG.E.U8 desc[UR22][R26.64+0xb8], R5 ;  /* 0x0000b8051a00b986 */ /* 0x0001e2000c101116 */
[C---:B------:R-:W-:Y:S02]  /*e0e0*/  ISETP.LT.OR P3, PT, R34.reuse, 0xc1, !P0 ;  /* 0x000000c12200780c */ /* 0x040fe40004761670 */
[----:B-1----:R-:W-:Y:S01]  /*e0f0*/  F2FP.SATFINITE.E5M2.F32.PACK_AB_MERGE_C R11, RZ, R2, RZ ;  /* 0x00000002ff0b723e */ /* 0x002fe200048060ff */
[----:B--2---:R-:W-:Y:S01]  /*e100*/  FMUL R2, R225, UR24 ;  /* 0x00000018e1027c20 */ /* 0x004fe20008400000 */
[----:B------:R-:W-:Y:S01]  /*e110*/  @!P4 STG.E.U8 desc[UR22][R26.64+0xb9], R9 ;  /* 0x0000b9091a00c986 */ /* 0x000fe2000c101116 */
[----:B------:R-:W-:-:S03]  /*e120*/  ISETP.LT.OR P4, PT, R34, 0xc2, !P0 ;  /* 0x000000c22200780c */ /* 0x000fc60004781670 */
[----:B------:R-:W2:Y:S04]  /*e130*/  LDL.LU R225, [R1+0x24] ;  /* 0x0000240001e17983 */ /* 0x000ea80000300800 */
[----:B------:R-:W4:Y:S04]  /*e140*/  LDL.LU R227, [R1+0x28] ;  /* 0x0000280001e37983 */ /* 0x000f280000300800 */
[----:B------:R-:W4:Y:S04]  /*e150*/  LDL.LU R226, [R1+0x2c] ;  /* 0x00002c0001e27983 */ /* 0x000f280000300800 */
[----:B------:R1:W-:Y:S01]  /*e160*/  @!P5 STG.E.U8 desc[UR22][R24.64+0xc0], R7 ;  /* 0x0000c0071800d986 */ /* 0x0003e2000c101116 */
[----:B------:R-:W-:-:S02]  /*e170*/  ISETP.LT.OR P5, PT, R34, 0xc9, !P1 ;  /* 0x000000c92200780c */ /* 0x000fc40004fa1670 */
[----:B0-----:R-:W-:Y:S01]  /*e180*/  F2FP.SATFINITE.E5M2.F32.PACK_AB_MERGE_C R5, RZ, R0, RZ ;  /* 0x00000000ff05723e */ /* 0x001fe200048060ff */
[----:B------:R0:W-:Y:S01]  /*e190*/  @!P6 STG.E.U8 desc[UR22][R24.64+0xc1], R11 ;  /* 0x0000c10b1800e986 */ /* 0x0001e2000c101116 */
[----:B------:R-:W-:-:S03]  /*e1a0*/  ISETP.LT.OR P6, PT, R34, 0xca, !P1 ;  /* 0x000000ca2200780c */ /* 0x000fc60004fc1670 */
[----:B------:R-:W-:Y:S01]  /*e1b0*/  @!P3 STG.E.U8 desc[UR22][R26.64+0xc0], R13 ;  /* 0x0000c00d1a00b986 */ /* 0x000fe2000c101116 */
[----:B-1----:R-:W-:-:S03]  /*e1c0*/  F2FP.SATFINITE.E5M2.F32.PACK_AB_MERGE_C R7, RZ, R2, RZ ;  /* 0x00000002ff07723e */ /* 0x002fc600048060ff */
[----:B------:R1:W-:Y:S01]  /*e1d0*/  @!P4 STG.E.U8 desc[UR22][R26.64+0xc1], R5 ;  /* 0x0000c1051a00c986 */ /* 0x0003e2000c101116 */
[C---:B------:R-:W-:Y:S02]  /*e1e0*/  ISETP.LT.OR P3, PT, R34.reuse, 0xc9, !P0 ;  /* 0x000000c92200780c */ /* 0x040fe40004761670 */
[C---:B------:R-:W-:Y:S01]  /*e1f0*/  ISETP.LT.OR P4, PT, R34.reuse, 0xca, !P0 ;  /* 0x000000ca2200780c */ /* 0x040fe20004781670 */
[----:B------:R1:W-:Y:S01]  /*e200*/  @!P5 STG.E.U8 desc[UR22][R24.64+0xc8], R7 ;  /* 0x0000c8071800d986 */ /* 0x0003e2000c101116 */
[----:B------:R-:W-:Y:S02]  /*e210*/  ISETP.LT.OR P5, PT, R34, 0xd1, !P1 ;  /* 0x000000d12200780c */ /* 0x000fe40004fa1670 */
[----:B------:R-:W-:Y:S02]  /*e220*/  F2FP.SATFINITE.E5M2.F32.PACK_AB_MERGE_C R9, RZ, R3, RZ ;  /* 0x00000003ff09723e */ /* 0x000fe400048060ff */
[----:B0-----:R-:W-:-:S03]  /*e230*/  F2FP.SATFINITE.E5M2.F32.PACK_AB_MERGE_C R11, RZ, R4, RZ ;  /* 0x00000004ff0b723e */ /* 0x001fc600048060ff */
[----:B------:R0:W-:Y:S04]  /*e240*/  @!P6 STG.E.U8 desc[UR22][R24.64+0xc9], R9 ;  /* 0x0000c9091800e986 */ /* 0x0001e8000c101116 */
[----:B------:R-:W-:Y:S01]  /*e250*/  @!P3 STG.E.U8 desc[UR22][R26.64+0xc8], R11 ;  /* 0x0000c80b1a00b986 */ /* 0x000fe2000c101116 */
[----:B------:R-:W-:Y:S01]  /*e260*/  FMUL R2, R221, UR24 ;  /* 0x00000018dd027c20 */ /* 0x000fe20008400000 */
[----:B------:R-:W-:Y:S02]  /*e270*/  FMUL R0, R220, UR24 ;  /* 0x00000018dc007c20 */ /* 0x000fe40008400000 */
[----:B------:R-:W4:Y:S03]  /*e280*/  LDL.LU R220, [R1+0x30] ;  /* 0x0000300001dc7983 */ /* 0x000f260000300800 */
[----:B-1----:R-:W-:Y:S01]  /*e290*/  F2FP.SATFINITE.E5M2.F32.PACK_AB_MERGE_C R5, RZ, R0, RZ ;  /* 0x00000000ff05723e */ /* 0x002fe200048060ff */
[----:B------:R-:W4:Y:S01]  /*e2a0*/  LDL.LU R221, [R1+0x34] ;  /* 0x0000340001dd7983 */ /* 0x000f220000300800 */
[----:B------:R-:W-:Y:S01]  /*e2b0*/  FMUL R0, R222, UR24 ;  /* 0x00000018de007c20 */ /* 0x000fe20008400000 */
[----:B------:R-:W-:Y:S01]  /*e2c0*/  FMUL R3, R223, UR24 ;  /* 0x00000018df037c20 */ /* 0x000fe20008400000 */
[----:B------:R-:W-:Y:S01]  /*e2d0*/  F2FP.SATFINITE.E5M2.F32.PACK_AB_MERGE_C R7, RZ, R2, RZ ;  /* 0x00000002ff07723e */ /* 0x000fe200048060ff */
[----:B------:R-:W4:Y:S02]  /*e2e0*/  LDL.LU R223, [R1+0x38] ;  /* 0x0000380001df7983 */ /* 0x000f240000300800 */
[----:B------:R-:W-:-:S02]  /*e2f0*/  F2FP.SATFINITE.E5M2.F32.PACK_AB_MERGE_C R13, RZ, R0, RZ ;  /* 0x00000000ff0d723e */ /* 0x000fc400048060ff */
[----:B------:R-:W4:Y:S01]  /*e300*/  LDL.LU R222, [R1+0x3c] ;  /* 0x00003c0001de7983 */ /* 0x000f220000300800 */
[----:B0-----:R-:W-:-:S03]  /*e310*/  F2FP.SATFINITE.E5M2.F32.PACK_AB_MERGE_C R9, RZ, R3, RZ ;  /* 0x00000003ff09723e */ /* 0x001fc600048060ff */
[----:B------:R-:W-:Y:S04]  /*e320*/  @!P4 STG.E.U8 desc[UR22][R26.64+0xc9], R5 ;  /* 0x0000c9051a00c986 */ /* 0x000fe8000c101116 */
[----:B------:R0:W-:Y:S01]  /*e330*/  @!P5 STG.E.U8 desc[UR22][R24.64+0xd0], R7 ;  /* 0x0000d0071800d986 */ /* 0x0001e2000c101116 */
[----:B---3--:R-:W-:-:S03]  /*e340*/  FMUL R2, R224, UR24 ;  /* 0x00000018e0027c20 */ /* 0x008fc60008400000 */
[----:B------:R-:W3:Y:S01]  /*e350*/  LDL.LU R224, [R1+0x40] ;  /* 0x0000400001e07983 */ /* 0x000ee20000300800 */
[----:B--2---:R-:W-:-:S03]  /*e360*/  FMUL R0, R225, UR24 ;  /* 0x00000018e1007c20 */ /* 0x004fc60008400000 */
[----:B------:R-:W2:Y:S01]  /*e370*/  LDL.LU R225, [R1+0x44] ;  /* 0x0000440001e17983 */ /* 0x000ea20000300800 */
[----:B----4-:R-:W-:Y:S01]  /*e380*/  FMUL R3, R227, UR24 ;  /* 0x00000018e3037c20 */ /* 0x010fe20008400000 */
[----:B0-----:R-:W-:Y:S02]  /*e390*/  F2FP.SATFINITE.E5M2.F32.PACK_AB_MERGE_C R7, RZ, R0, RZ ;  /* 0x00000000ff07723e */ /* 0x001fe400048060ff */
[----:B------:R-:W4:Y:S01]  /*e3a0*/  LDL.LU R227, [R1+0x48] ;  /* 0x0000480001e37983 */ /* 0x000f220000300800 */
[----:B------:R-:W-:-:S03]  /*e3b0*/  FMUL R0, R226, UR24 ;  /* 0x00000018e2007c20 */ /* 0x000fc60008400000 */
[----:B------:R-:W4:Y:S01]  /*e3c0*/  LDL.LU R226, [R1+0x4c] ;  /* 0x00004c0001e27983 */ /* 0x000f220000300800 */
[C---:B------:R-:W-:Y:S02]  /*e3d0*/  ISETP.LT.OR P6, PT, R34.reuse, 0xd2, !P1 ;  /* 0x000000d22200780c */ /* 0x040fe40004fc1670 */
[C---:B------:R-:W-:Y:S01]  /*e3e0*/  ISETP.LT.OR P4, PT, R34.reuse, 0xd2, !P0 ;  /* 0x000000d22200780c */ /* 0x040fe20004781670 */
[----:B------:R-:W4:Y:S01]  /*e3f0*/  LDL.LU R218, [R1+0x50] ;  /* 0x0000500001da7983 */ /* 0x000f220000300800 */
[----:B------:R-:W-:Y:S02]  /*e400*/  F2FP.SATFINITE.E5M2.F32.PACK_AB_MERGE_C R5, RZ, R2, RZ ;  /* 0x00000002ff05723e */ /* 0x000fe400048060ff */
[C---:B------:R-:W-:Y:S02]  /*e410*/  ISETP.LT.OR P3, PT, R34.reuse, 0xd1, !P0 ;  /* 0x000000d12200780c */ /* 0x040fe40004761670 */
[----:B------:R-:W-:Y:S02]  /*e420*/  ISETP.LT.OR P5, PT, R34, 0xd9, !P1 ;  /* 0x000000d92200780c */ /* 0x000fe40004fa1670 */
[----:B------:R-:W-:-:S03]  /*e430*/  F2FP.SATFINITE.E5M2.F32.PACK_AB_MERGE_C R11, RZ, R0, RZ ;  /* 0x00000000ff0b723e */ /* 0x000fc600048060ff */
[----:B------:R0:W-:Y:S01]  /*e440*/  @!P6 STG.E.U8 desc[UR22][R24.64+0xd1], R9 ;  /* 0x0000d1091800e986 */ /* 0x0001e2000c101116 */
[----:B------:R-:W-:-:S03]  /*e450*/  ISETP.LT.OR P6, PT, R34, 0xda, !P1 ;  /* 0x000000da2200780c */ /* 0x000fc60004fc1670 */
[----:B------:R1:W-:Y:S01]  /*e460*/  @!P4 STG.E.U8 desc[UR22][R26.64+0xd1], R5 ;  /* 0x0000d1051a00c986 */ /* 0x0003e2000c101116 */
[----:B------:R-:W-:-:S03]  /*e470*/  ISETP.LT.OR P4, PT, R34, 0xda, !P0 ;  /* 0x000000da2200780c */ /* 0x000fc60004781670 */
[----:B------:R-:W-:Y:S01]  /*e480*/  @!P3 STG.E.U8 desc[UR22][R26.64+0xd0], R13 ;  /* 0x0000d00d1a00b986 */ /* 0x000fe2000c101116 */
[----:B0-----:R-:W-:-:S03]  /*e490*/  F2FP.SATFINITE.E5M2.F32.PACK_AB_MERGE_C R9, RZ, R3, RZ ;  /* 0x00000003ff09723e */ /* 0x001fc600048060ff */
[----:B------:R0:W-:Y:S04]  /*e4a0*/  @!P5 STG.E.U8 desc[UR22][R24.64+0xd8], R7 ;  /* 0x0000d8071800d986 */ /* 0x0001e8000c101116 */
[----:B------:R0:W-:Y:S01]  /*e4b0*/  @!P6 STG.E.U8 desc[UR22][R24.64+0xd9], R9 ;  /* 0x0000d9091800e986 */ /* 0x0001e2000c101116 */
[----:B------:R-:W-:-:S03]  /*e4c0*/  FMUL R0, R220, UR24 ;  /* 0x00000018dc007c20 */ /* 0x000fc60008400000 */
[----:B------:R-:W4:Y:S01]  /*e4d0*/  LDL.LU R220, [R1+0x54] ;  /* 0x0000540001dc7983 */ /* 0x000f220000300800 */
[----:B------:R-:W-:-:S03]  /*e4e0*/  FMUL R2, R221, UR24 ;  /* 0x00000018dd027c20 */ /* 0x000fc60008400000 */
[----:B------:R-:W4:Y:S01]  /*e4f0*/  LDL.LU R221, [R1+0x58] ;  /* 0x0000580001dd7983 */ /* 0x000f220000300800 */
[----:B-1----:R-:W-:Y:S01]  /*e500*/  F2FP.SATFINITE.E5M2.F32.PACK_AB_MERGE_C R5, RZ, R0, RZ ;  /* 0x00000000ff05723e */ /* 0x002fe200048060ff */
[----:B------:R-:W-:Y:S02]  /*e510*/  FMUL R3, R223, UR24 ;  /* 0x00000018df037c20 */ /* 0x000fe40008400000 */
[----:B------:R-:W4:Y:S01]  /*e520*/  LDL.LU R223, [R1+0x5c] ;  /* 0x00005c0001df7983 */ /* 0x000f220000300800 */
[----:B0-----:R-:W-:Y:S01]  /*e530*/  F2FP.SATFINITE.E5M2.F32.PACK_AB_MERGE_C R7, RZ, R2, RZ ;  /* 0x00000002ff07723e */ /* 0x001fe200048060ff */
[----:B------:R-:W-:Y:S01]  /*e540*/  FMUL R4, R222, UR24 ;  /* 0x00000018de047c20 */ /* 0x000fe20008400000 */
[----:B------:R-:W-:Y:S01]  /*e550*/  F2FP.SATFINITE.E5M2.F32.PACK_AB_MERGE_C R9, RZ, R3, RZ ;  /* 0x00000003ff09723e */ /* 0x000fe200048060ff */
[----:B------:R-:W4:Y:S04]  /*e560*/  LDL.LU R222, [R1+0x60] ;  /* 0x0000600001de7983 */ /* 0x000f280000300800 */
[----:B------:R0:W-:Y:S01]  /*e570*/  @!P4 STG.E.U8 desc[UR22][R26.64+0xd9], R5 ;  /* 0x0000d9051a00c986 */ /* 0x0001e2000c101116 */
[----:B---3--:R-:W-:-:S03]  /*e580*/  FMUL R0, R224, UR24 ;  /* 0x00000018e0007c20 */ /* 0x008fc60008400000 */
[----:B------:R-:W3:Y:S02]  /*e590*/  LDL.LU R224, [R1+0x64] ;  /* 0x0000640001e07983 */ /* 0x000ee40000300800 */
[----:B0-----:R-:W-:Y:S01]  /*e5a0*/  F2FP.SATFINITE.E5M2.F32.PACK_AB_MERGE_C R5, RZ, R0, RZ ;  /* 0x00000000ff05723e */ /* 0x001fe200048060ff */
[----:B--2---:R-:W-:Y:S02]  /*e5b0*/  FMUL R2, R225, UR24 ;  /* 0x00000018e1027c20 */ /* 0x004fe40008400000 */
[----:B------:R-:W2:Y:S01]  /*e5c0*/  LDL.LU R225, [R1+0x68] ;  /* 0x0000680001e17983 */ /* 0x000ea20000300800 */
[----:B----4-:R-:W-:-:S03]  /*e5d0*/  FMUL R3, R227, UR24 ;  /* 0x00000018e3037c20 */ /* 0x010fc60008400000 */
[----:B------:R-:W4:Y:S01]  /*e5e0*/  LDL.LU R227, [R1+0x6c] ;  /* 0x00006c0001e37983 */ /* 0x000f220000300800 */
[----:B------:R-:W-:-:S03]  /*e5f0*/  FMUL R0, R226, UR24 ;  /* 0x00000018e2007c20 */ /* 0x000fc60008400000 */
[----:B------:R-:W4:Y:S01]  /*e600*/  LDL.LU R226, [R1+0x70] ;  /* 0x0000700001e27983 */ /* 0x000f220000300800 */
[C---:B------:R-:W-:Y:S02]  /*e610*/  ISETP.LT.OR P3, PT, R34.reuse, 0xd9, !P0 ;  /* 0x000000d92200780c */ /* 0x040fe40004761670 */
[C---:B------:R-:W-:Y:S02]  /*e620*/  ISETP.LT.OR P5, PT, R34.reuse, 0xe1, !P1 ;  /* 0x000000e12200780c */ /* 0x040fe40004fa1670 */
[C---:B------:R-:W-:Y:S02]  /*e630*/  ISETP.LT.OR P6, PT, R34.reuse, 0xe2, !P1 ;  /* 0x000000e22200780c */ /* 0x040fe40004fc1670 */
[----:B------:R-:W-:-:S07]  /*e640*/  ISETP.LT.OR P4, PT, R34, 0xe2, !P0 ;  /* 0x000000e22200780c */ /* 0x000fce0004781670 */
[----:B------:R-:W-:Y:S01]  /*e650*/  @!P3 STG.E.U8 desc[UR22][R26.64+0xd8], R11 ;  /* 0x0000d80b1a00b986 */ /* 0x000fe2000c101116 */
[----:B------:R-:W-:-:S03]  /*e660*/  ISETP.LT.OR P3, PT, R34, 0xe1, !P0 ;  /* 0x000000e12200780c */ /* 0x000fc60004761670 */
[----:B------:R0:W-:Y:S01]  /*e670*/  @!P5 STG.E.U8 desc[UR22][R24.64+0xe0], R7 ;  /* 0x0000e0071800d986 */ /* 0x0001e2000c101116 */
[----:B------:R-:W-:-:S03]  /*e680*/  ISETP.LT.OR P5, PT, R34, 0xe9, !P1 ;  /* 0x000000e92200780c */ /* 0x000fc60004fa1670 */
[----:B------:R1:W-:Y:S01]  /*e690*/  @!P6 STG.E.U8 desc[UR22][R24.64+0xe1], R9 ;  /* 0x0000e1091800e986 */ /* 0x0003e2000c101116 */
[----:B------:R-:W-:Y:S02]  /*e6a0*/  ISETP.LT.OR P6, PT, R34, 0xea, !P1 ;  /* 0x000000ea2200780c */ /* 0x000fe40004fc1670 */
[----:B------:R-:W-:Y:S01]  /*e6b0*/  F2FP.SATFINITE.E5M2.F32.PACK_AB_MERGE_C R13, RZ, R4, RZ ;  /* 0x00000004ff0d723e */ /* 0x000fe200048060ff */
[----:B------:R1:W-:Y:S01]  /*e6c0*/  @!P4 STG.E.U8 desc[UR22][R26.64+0xe1], R5 ;  /* 0x0000e1051a00c986 */ /* 0x0003e2000c101116 */
[----:B0-----:R-:W-:-:S03]  /*e6d0*/  F2FP.SATFINITE.E5M2.F32.PACK_AB_MERGE_C R7, RZ, R2, RZ ;  /* 0x00000002ff07723e */ /* 0x001fc600048060ff */
[----:B------:R-:W-:Y:S01]  /*e6e0*/  @!P3 STG.E.U8 desc[UR22][R26.64+0xe0], R13 ;  /* 0x0000e00d1a00b986 */ /* 0x000fe2000c101116 */
[----:B-1----:R-:W-:-:S03]  /*e6f0*/  F2FP.SATFINITE.E5M2.F32.PACK_AB_MERGE_C R9, RZ, R3, RZ ;  /* 0x00000003ff09723e */ /* 0x002fc600048060ff */
[----:B------:R0:W-:Y:S01]  /*e700*/  @!P5 STG.E.U8 desc[UR22][R24.64+0xe8], R7 ;  /* 0x0000e8071800d986 */ /* 0x0001e2000c101116 */
[C---:B------:R-:W-:Y:S02]  /*e710*/  ISETP.LT.OR P3, PT, R34.reuse, 0xe9, !P0 ;  /* 0x000000e92200780c */ /* 0x040fe40004761670 */
[C---:B------:R-:W-:Y:S01]  /*e720*/  ISETP.LT.OR P4, PT, R34.reuse, 0xea, !P0 ;  /* 0x000000ea2200780c */ /* 0x040fe20004781670 */
[----:B------:R1:W-:Y:S01]  /*e730*/  @!P6 STG.E.U8 desc[UR22][R24.64+0xe9], R9 ;  /* 0x0000e9091800e986 */ /* 0x0003e2000c101116 */
[----:B------:R-:W-:Y:S01]  /*e740*/  ISETP.LT.OR P5, PT, R34, 0xf1, !P1 ;  /* 0x000000f12200780c */ /* 0x000fe20004fa1670 */
[----:B------:R-:W-:Y:S01]  /*e750*/  FMUL R2, R218, UR24 ;  /* 0x00000018da027c20 */ /* 0x000fe20008400000 */
[----:B------:R-:W-:Y:S02]  /*e760*/  ISETP.LT.OR P6, PT, R34, 0xf2, !P1 ;  /* 0x000000f22200780c */ /* 0x000fe40004fc1670 */
[----:B------:R-:W-:Y:S02]  /*e770*/  F2FP.SATFINITE.E5M2.F32.PACK_AB_MERGE_C R11, RZ, R0, RZ ;  /* 0x00000000ff0b723e */ /* 0x000fe400048060ff */
[----:B------:R-:W-:-:S03]  /*e780*/  F2FP.SATFINITE.E5M2.F32.PACK_AB_MERGE_C R5, RZ, R2, RZ ;  /* 0x00000002ff05723e */ /* 0x000fc600048060ff */
[----:B------:R-:W-:Y:S01]  /*e790*/  @!P3 STG.E.U8 desc[UR22][R26.64+0xe8], R11 ;  /* 0x0000e80b1a00b986 */ /* 0x000fe2000c101116 */
[----:B------:R-:W-:-:S03]  /*e7a0*/  ISETP.LT.OR P3, PT, R34, 0xf1, !P0 ;  /* 0x000000f12200780c */ /* 0x000fc60004761670 */
[----:B------:R-:W-:Y:S01]  /*e7b0*/  @!P4 STG.E.U8 desc[UR22][R26.64+0xe9], R5 ;  /* 0x0000e9051a00c986 */ /* 0x000fe2000c101116 */
[C---:B------:R-:W-:Y:S02]  /*e7c0*/  ISETP.LT.OR P4, PT, R34.reuse, 0xf9, !P1 ;  /* 0x000000f92200780c */ /* 0x040fe40004f81670 */
[----:B------:R-:W-:Y:S01]  /*e7d0*/  ISETP.LT.OR P1, PT, R34, 0xfa, !P1 ;  /* 0x000000fa2200780c */ /* 0x000fe20004f21670 */
[----:B------:R-:W-:Y:S01]  /*e7e0*/  FMUL R0, R220, UR24 ;  /* 0x00000018dc007c20 */ /* 0x000fe20008400000 */
[----:B------:R-:W-:-:S04]  /*e7f0*/  FMUL R3, R221, UR24 ;  /* 0x00000018dd037c20 */ /* 0x000fc80008400000 */
[----:B0-----:R-:W-:Y:S02]  /*e800*/  F2FP.SATFINITE.E5M2.F32.PACK_AB_MERGE_C R7, RZ, R0, RZ ;  /* 0x00000000ff07723e */ /* 0x001fe400048060ff */
[----:B-1----:R-:W-:Y:S01]  /*e810*/  F2FP.SATFINITE.E5M2.F32.PACK_AB_MERGE_C R9, RZ, R3, RZ ;  /* 0x00000003ff09723e */ /* 0x002fe200048060ff */
[----:B------:R-:W-:Y:S02]  /*e820*/  FMUL R0, R223, UR24 ;  /* 0x00000018df007c20 */ /* 0x000fe40008400000 */
[----:B------:R0:W-:Y:S01]  /*e830*/  @!P5 STG.E.U8 desc[UR22][R24.64+0xf0], R7 ;  /* 0x0000f0071800d986 */ /* 0x0001e2000c101116 */
[----:B------:R-:W-:-:S03]  /*e840*/  ISETP.LT.OR P5, PT, R34, 0xf2, !P0 ;  /* 0x000000f22200780c */ /* 0x000fc600047a1670 */
[----:B------:R1:W-:Y:S01]  /*e850*/  @!P6 STG.E.U8 desc[UR22][R24.64+0xf1], R9 ;  /* 0x0000f1091800e986 */ /* 0x0003e2000c101116 */
[----:B------:R-:W-:Y:S02]  /*e860*/  ISETP.LT.OR P6, PT, R34, 0xf9, !P0 ;  /* 0x000000f92200780c */ /* 0x000fe400047c1670 */
[----:B------:R-:W-:Y:S01]  /*e870*/  F2FP.SATFINITE.E5M2.F32.PACK_AB_MERGE_C R13, RZ, R0, RZ ;  /* 0x00000000ff0d723e */ /* 0x000fe200048060ff */
[----:B------:R-:W-:Y:S01]  /*e880*/  FMUL R0, R222, UR24 ;  /* 0x00000018de007c20 */ /* 0x000fe20008400000 */
[----:B------:R-:W-:Y:S01]  /*e890*/  ISETP.LT.OR P0, PT, R34, 0xfa, !P0 ;  /* 0x000000fa2200780c */ /* 0x000fe20004701670 */
[----:B---3--:R-:W-:-:S03]  /*e8a0*/  FMUL R2, R224, UR24 ;  /* 0x00000018e0027c20 */ /* 0x008fc60008400000 */
[----:B0-----:R-:W-:Y:S02]  /*e8b0*/  F2FP.SATFINITE.E5M2.F32.PACK_AB_MERGE_C R7, RZ, R0, RZ ;  /* 0x00000000ff07723e */ /* 0x001fe400048060ff */
[----:B-1----:R-:W-:Y:S01]  /*e8c0*/  F2FP.SATFINITE.E5M2.F32.PACK_AB_MERGE_C R9, RZ, R2, RZ ;  /* 0x00000002ff09723e */ /* 0x002fe200048060ff */
[----:B--2---:R-:W-:Y:S01]  /*e8d0*/  FMUL R3, R225, UR24 ;  /* 0x00000018e1037c20 */ /* 0x004fe20008400000 */
[----:B----4-:R-:W-:Y:S01]  /*e8e0*/  FMUL R4, R227, UR24 ;  /* 0x00000018e3047c20 */ /* 0x010fe20008400000 */
[----:B------:R-:W-:-:S03]  /*e8f0*/  FMUL R5, R226, UR24 ;  /* 0x00000018e2057c20 */ /* 0x000fc60008400000 */
[----:B------:R-:W-:Y:S02]  /*e900*/  F2FP.SATFINITE.E5M2.F32.PACK_AB_MERGE_C R3, RZ, R3, RZ ;  /* 0x00000003ff03723e */ /* 0x000fe400048060ff */
[----:B------:R-:W-:Y:S02]  /*e910*/  F2FP.SATFINITE.E5M2.F32.PACK_AB_MERGE_C R11, RZ, R4, RZ ;  /* 0x00000004ff0b723e */ /* 0x000fe400048060ff */
[----:B------:R-:W-:Y:S01]  /*e920*/  F2FP.SATFINITE.E5M2.F32.PACK_AB_MERGE_C R5, RZ, R5, RZ ;  /* 0x00000005ff05723e */ /* 0x000fe200048060ff */
[----:B------:R0:W-:Y:S04]  /*e930*/  @!P3 STG.E.U8 desc[UR22][R26.64+0xf0], R13 ;  /* 0x0000f00d1a00b986 */ /* 0x0001e8000c101116 */
[----:B------:R0:W-:Y:S04]  /*e940*/  @!P5 STG.E.U8 desc[UR22][R26.64+0xf1], R7 ;  /* 0x0000f1071a00d986 */ /* 0x0001e8000c101116 */
[----:B------:R0:W-:Y:S04]  /*e950*/  @!P4 STG.E.U8 desc[UR22][R24.64+0xf8], R9 ;  /* 0x0000f8091800c986 */ /* 0x0001e8000c101116 */
[----:B------:R0:W-:Y:S04]  /*e960*/  @!P1 STG.E.U8 desc[UR22][R24.64+0xf9], R3 ;  /* 0x0000f90318009986 */ /* 0x0001e8000c101116 */
[----:B------:R0:W-:Y:S04]  /*e970*/  @!P6 STG.E.U8 desc[UR22][R26.64+0xf8], R11 ;  /* 0x0000f80b1a00e986 */ /* 0x0001e8000c101116 */
[----:B------:R0:W-:Y:S02]  /*e980*/  @!P0 STG.E.U8 desc[UR22][R26.64+0xf9], R5 ;  /* 0x0000f9051a008986 */ /* 0x0001e4000c101116 */
.L_x_297:
[----:B------:R-:W-:Y:S05]  /*e990*/  BSYNC B0 ;  /* 0x0000000000007941 */ /* 0x000fea0003800000 */
.L_x_39:
[----:B------:R-:W2:Y:S01]  /*e9a0*/  LDL.LU R22, [R1+0x80] ;  /* 0x0000800001167983 */ /* 0x000ea20000300800 */
[----:B0----5:R-:W-:Y:S01]  /*e9b0*/  IMAD.U32 R3, RZ, RZ, UR18 ;  /* 0x00000012ff037e24 */ /* 0x021fe2000f8e00ff */
[----:B------:R-:W-:Y:S02]  /*e9c0*/  ULDC.64 UR6, c[0x0][0x650] ;  /* 0x0001940000067ab9 */ /* 0x000fe40000000a00 */
[----:B------:R-:W3:Y:S01]  /*e9d0*/  LDL.LU R19, [R1+0x84] ;  /* 0x0000840001137983 */ /* 0x000ee20000300800 */
[----:B------:R-:W-:Y:S01]  /*e9e0*/  IMAD.U32 R0, RZ, RZ, UR20 ;  /* 0x00000014ff007e24 */ /* 0x000fe2000f8e00ff */
[----:B------:R0:W-:Y:S01]  /*e9f0*/  SYNCS.ARRIVE.TRANS64.A1T0 RZ, [R3+UR27], RZ ;  /* 0x000000ff03ff79a7 */ /* 0x0001e2000810001b */
[----:B------:R-:W-:Y:S02]  /*ea00*/  IMAD.U32 R2, RZ, RZ, UR20 ;  /* 0x00000014ff027e24 */ /* 0x000fe4000f8e00ff */
[----:B------:R-:W-:Y:S02]  /*ea10*/  IMAD.MOV.U32 R4, RZ, RZ, -0x1 ;  /* 0xffffffffff047424 */ /* 0x000fe400078e00ff */
[----:B0-----:R-:W-:Y:S01]  /*ea20*/  IMAD.U32 R3, RZ, RZ, UR15 ;  /* 0x0000000fff037e24 */ /* 0x001fe2000f8e00ff */
[----:B---3--:R-:W-:-:S02]  /*ea30*/  LEA R19, P0, R0, R19, 0x1 ;  /* 0x0000001300137211 */ /* 0x008fc400078008ff */
[----:B------:R-:W-:Y:S02]  /*ea40*/  PRMT R0, RZ, 0x7610, R0 ;  /* 0x00007610ff007816 */ /* 0x000fe40000000000 */
[----:B--2---:R-:W-:Y:S01]  /*ea50*/  LEA.HI.X R22, R2, R22, R3, 0x1, P0 ;  /* 0x0000001602167211 */ /* 0x004fe200000f0c03 */
[----:B------:R-:W-:Y:S01]  /*ea60*/  IMAD.MOV.U32 R2, RZ, RZ, -0x1 ;  /* 0xffffffffff027424 */ /* 0x000fe200078e00ff */
[----:B------:R0:W-:Y:S01]  /*ea70*/  STL [R1+0x84], R19 ;  /* 0x0000841301007387 */ /* 0x0001e20000100800 */
[----:B------:R-:W-:Y:S01]  /*ea80*/  IMAD.MOV.U32 R3, RZ, RZ, -0x1 ;  /* 0xffffffffff037424 */ /* 0x000fe200078e00ff */
[----:B------:R-:W-:Y:S02]  /*ea90*/  ISETP.GE.U32.AND P0, PT, R19, UR6, PT ;  /* 0x0000000613007c0c */ /* 0x000fe4000bf06070 */
[----:B------:R0:W-:Y:S02]  /*eaa0*/  STL [R1+0x80], R22 ;  /* 0x0000801601007387 */ /* 0x0001e40000100800 */
[----:B------:R-:W-:-:S02]  /*eab0*/  ISETP.GE.U32.AND.EX P0, PT, R22, UR7, PT, P0 ;  /* 0x0000000716007c0c */ /* 0x000fc4000bf06100 */
[----:B------:R0:W-:Y:S04]  /*eac0*/  STL [R1+0x88], R4 ;  /* 0x0000880401007387 */ /* 0x0001e80000100800 */
[----:B------:R0:W-:Y:S04]  /*ead0*/  STL [R1+0x78], R2 ;  /* 0x0000780201007387 */ /* 0x0001e80000100800 */
[----:B------:R0:W-:Y:S03]  /*eae0*/  STL [R1+0x8c], R3 ;  /* 0x00008c0301007387 */ /* 0x0001e60000100800 */
[----:B------:R-:W-:Y:S05]  /*eaf0*/  @P0 BRA `(.L_x_298) ;  /* 0x0000000400740947 */ /* 0x000fea0003800000 */
[----:B------:R-:W2:Y:S01]  /*eb00*/  S2R R14, SR_CTAID.X ;  /* 0x00000000000e7919 */ /* 0x000ea20000002500 */
[----:B------:R-:W3:Y:S01]  /*eb10*/  LDC.64 R8, c[0x0][0x628] ;  /* 0x00018a00ff087b82 */ /* 0x000ee20000000a00 */
[----:B------:R-:W-:Y:S01]  /*eb20*/  ULDC UR6, c[0x0][0x150] ;  /* 0x0000540000067ab9 */ /* 0x000fe20000000800 */
[----:B------:R-:W-:Y:S01]  /*eb30*/  IMAD.MOV.U32 R6, RZ, RZ, R19 ;  /* 0x000000ffff067224 */ /* 0x000fe200078e0013 */
[----:B------:R-:W0:Y:S01]  /*eb40*/  S2R R16, SR_CTAID.Y ;  /* 0x0000000000107919 */ /* 0x000e220000002600 */
[----:B------:R-:W-:-:S04]  /*eb50*/  IMAD.MOV.U32 R7, RZ, RZ, R22 ;  /* 0x000000ffff077224 */ /* 0x000fc800078e0016 */
[----:B------:R-:W0:Y:S08]  /*eb60*/  LDC R17, c[0x0][0x144] ;  /* 0x00005100ff117b82 */ /* 0x000e300000000800 */
[----:B------:R-:W0:Y:S08]  /*eb70*/  LDC R10, c[0x0][0x630] ;  /* 0x00018c00ff0a7b82 */ /* 0x000e300000000800 */
[----:B------:R-:W0:Y:S01]  /*eb80*/  LDC.64 R12, c[0x0][0x620] ;  /* 0x00018800ff0c7b82 */ /* 0x000e220000000a00 */
[----:B---3--:R-:W-:-:S04]  /*eb90*/  ISETP.NE.U32.AND P0, PT, R8, RZ, PT ;  /* 0x000000ff0800720c */ /* 0x008fc80003f05070 */
[----:B------:R-:W-:Y:S02]  /*eba0*/  ISETP.NE.AND.EX P0, PT, R9, RZ, PT, P0 ;  /* 0x000000ff0900720c */ /* 0x000fe40003f05300 */
[----:B--2---:R-:W-:-:S05]  /*ebb0*/  I2FP.F32.U32 R0, R14 ;  /* 0x0000000e00007245 */ /* 0x004fca0000201000 */
[----:B------:R-:W-:-:S04]  /*ebc0*/  FMUL R0, R0, UR6 ;  /* 0x0000000600007c20 */ /* 0x000fc80008400000 */
[----:B------:R2:W3:Y:S02]  /*ebd0*/  F2I.U32.TRUNC.NTZ R15, R0 ;  /* 0x00000000000f7305 */ /* 0x0004e4000020f000 */
[----:B------:R-:W-:Y:S05]  /*ebe0*/  @!P0 BRA `(.L_x_299) ;  /* 0x0000000000288947 */ /* 0x000fea0003800000 */
[----:B--2---:R-:W2:Y:S02]  /*ebf0*/  LDC R0, c[0x0][0x634] ;  /* 0x00018d00ff007b82 */ /* 0x004ea40000000800 */
[----:B--2---:R-:W-:-:S05]  /*ec00*/  IADD3 R7, P0, R19, R0, RZ ;  /* 0x0000000013077210 */ /* 0x004fca0007f1e0ff */
[----:B------:R-:W-:-:S04]  /*ec10*/  IMAD.X R11, RZ, RZ, R22, P0 ;  /* 0x000000ffff0b7224 */ /* 0x000fc800000e0616 */
[----:B0-----:R-:W-:-:S04]  /*ec20*/  IMAD.WIDE.U32 R2, R11, R8, RZ ;  /* 0x000000080b027225 */ /* 0x001fc800078e00ff */
[----:B------:R-:W-:-:S04]  /*ec30*/  IMAD.WIDE.U32 R4, P0, R7, R9, R2 ;  /* 0x0000000907047225 */ /* 0x000fc80007800002 */
[----:B------:R-:W-:-:S04]  /*ec40*/  IMAD.WIDE.U32 R2, R7, R8, RZ ;  /* 0x0000000807027225 */ /* 0x000fc800078e00ff */
[----:B------:R-:W-:Y:S01]  /*ec50*/  IMAD.X R7, RZ, RZ, RZ, P0 ;  /* 0x000000ffff077224 */ /* 0x000fe200000e06ff */
[----:B------:R-:W-:Y:S01]  /*ec60*/  IADD3 RZ, P0, R3, R4, RZ ;  /* 0x0000000403ff7210 */ /* 0x000fe20007f1e0ff */
[----:B------:R-:W-:-:S04]  /*ec70*/  IMAD.MOV.U32 R6, RZ, RZ, R5 ;  /* 0x000000ffff067224 */ /* 0x000fc800078e0005 */
[----:B------:R-:W-:-:S08]  /*ec80*/  IMAD.WIDE.U32.X R6, R11, R9, R6, P0 ;  /* 0x000000090b067225 */ /* 0x000fd000000e0406 */
.L_x_299:
[-CC-:B0-----:R-:W-:Y:S01]  /*ec90*/  SHF.R.U64 R11, R6, R10.reuse, R7.reuse ;  /* 0x0000000a060b7219 */ /* 0x181fe20000001207 */
[----:B------:R-:W0:Y:S01]  /*eca0*/  LDC.64 R20, c[0x0][0x640] ;  /* 0x00019000ff147b82 */ /* 0x000e220000000a00 */
[----:B--2---:R-:W-:Y:S01]  /*ecb0*/  SHF.R.U32.HI R0, RZ, R10, R7 ;  /* 0x0000000aff007219 */ /* 0x004fe20000011607 */
[----:B------:R-:W-:Y:S01]  /*ecc0*/  IMAD.MOV.U32 R2, RZ, RZ, R19 ;  /* 0x000000ffff027224 */ /* 0x000fe200078e0013 */
[----:B------:R-:W-:Y:S01]  /*ecd0*/  IADD3 R5, P0, RZ, -R11, RZ ;  /* 0x8000000bff057210 */ /* 0x000fe20007f1e0ff */
[----:B---3--:R-:W-:Y:S01]  /*ece0*/  IMAD.MOV R15, RZ, RZ, -R15 ;  /* 0x000000ffff0f7224 */ /* 0x008fe200078e0a0f */
[----:B------:R-:W-:Y:S01]  /*ecf0*/  ULDC UR6, c[0x0][0x154] ;  /* 0x0000550000067ab9 */ /* 0x000fe20000000800 */
[----:B------:R-:W-:Y:S02]  /*ed00*/  IMAD.MOV.U32 R7, RZ, RZ, 0x1 ;  /* 0x00000001ff077424 */ /* 0x000fe400078e00ff */
[----:B------:R-:W2:Y:S01]  /*ed10*/  LDC R4, c[0x0][0x618] ;  /* 0x00018600ff047b82 */ /* 0x000ea20000000800 */
[----:B------:R-:W-:-:S02]  /*ed20*/  IMAD.X R3, RZ, RZ, ~R0, P0 ;  /* 0x000000ffff037224 */ /* 0x000fc400000e0e00 */
[----:B------:R-:W-:Y:S02]  /*ed30*/  IMAD R17, R17, R15, R14 ;  /* 0x0000000f11117224 */ /* 0x000fe400078e020e */
[-C--:B------:R-:W-:Y:S02]  /*ed40*/  IMAD R0, R3, R12.reuse, RZ ;  /* 0x0000000c03007224 */ /* 0x080fe400078e02ff */
[----:B------:R-:W-:Y:S01]  /*ed50*/  IMAD.MOV.U32 R3, RZ, RZ, R22 ;  /* 0x000000ffff037224 */ /* 0x000fe200078e0016 */
[----:B------:R-:W3:Y:S01]  /*ed60*/  LDC R6, c[0x0][0x608] ;  /* 0x00018200ff067b82 */ /* 0x000ee20000000800 */
[----:B------:R-:W-:-:S04]  /*ed70*/  IMAD.WIDE.U32 R2, R5, R12, R2 ;  /* 0x0000000c05027225 */ /* 0x000fc800078e0002 */
[----:B------:R-:W-:-:S03]  /*ed80*/  IMAD R5, R5, R13, R0 ;  /* 0x0000000d05057224 */ /* 0x000fc600078e0200 */
[----:B------:R-:W5:Y:S01]  /*ed90*/  LDC R18, c[0x0][0x658] ;  /* 0x00019600ff127b82 */ /* 0x000f620000000800 */
[----:B------:R-:W-:Y:S01]  /*eda0*/  I2FP.F32.U32 R0, R16 ;  /* 0x0000001000007245 */ /* 0x000fe20000201000 */
[----:B------:R-:W-:Y:S01]  /*edb0*/  IMAD.IADD R3, R3, 0x1, R5 ;  /* 0x0000000103037824 */ /* 0x000fe200078e0205 */
[----:B0-----:R-:W-:Y:S01]  /*edc0*/  ISETP.NE.U32.AND P0, PT, R20, RZ, PT ;  /* 0x000000ff1400720c */ /* 0x001fe20003f05070 */
[----:B------:R-:W-:Y:S02]  /*edd0*/  IMAD.MOV.U32 R5, RZ, RZ, -0x1 ;  /* 0xffffffffff057424 */ /* 0x000fe400078e00ff */
[----:B------:R-:W-:Y:S02]  /*ede0*/  FMUL R0, R0, UR6 ;  /* 0x0000000600007c20 */ /* 0x000fe40008400000 */
[----:B------:R-:W0:Y:S01]  /*edf0*/  LDC R15, c[0x0][0x148] ;  /* 0x00005200ff0f7b82 */ /* 0x000e220000000800 */
[----:B--2---:R-:W-:Y:S01]  /*ee00*/  SHF.R.U64 R10, R2, R4, R3 ;  /* 0x00000004020a7219 */ /* 0x004fe20000001203 */
[----:B------:R2:W0:Y:S01]  /*ee10*/  F2I.U32.TRUNC.NTZ R13, R0 ;  /* 0x00000000000d7305 */ /* 0x000422000020f000 */
[----:B------:R-:W-:-:S02]  /*ee20*/  ISETP.NE.AND.EX P0, PT, R21, RZ, PT, P0 ;  /* 0x000000ff1500720c */ /* 0x000fc40003f05300 */
[----:B------:R-:W-:-:S03]  /*ee30*/  SHF.R.U32.HI R3, RZ, R4, R3 ;  /* 0x00000004ff037219 */ /* 0x000fc60000011603 */
[----:B------:R-:W0:Y:S01]  /*ee40*/  LDC R14, c[0x0][0x600] ;  /* 0x00018000ff0e7b82 */ /* 0x000e220000000800 */
[-CC-:B---3--:R-:W-:Y:S02]  /*ee50*/  SHF.R.U64 R8, R10, R6.reuse, R3.reuse ;  /* 0x000000060a087219 */ /* 0x188fe40000001203 */
[----:B------:R-:W-:-:S05]  /*ee60*/  SHF.R.U32.HI R3, RZ, R6, R3 ;  /* 0x00000006ff037219 */ /* 0x000fca0000011603 */
[----:B------:R-:W3:Y:S01]  /*ee70*/  LDC R22, c[0x0][0x648] ;  /* 0x00019200ff167b82 */ /* 0x000ee20000000800 */
[-CC-:B-----5:R-:W-:Y:S02]  /*ee80*/  SHF.R.U64 R12, R8, R18.reuse, R3.reuse ;  /* 0x00000012080c7219 */ /* 0x1a0fe40000001203 */
[-C--:B------:R-:W-:Y:S02]  /*ee90*/  SHF.L.U32 R5, R5, R18.reuse, RZ ;  /* 0x0000001205057219 */ /* 0x080fe400000006ff */
[-C--:B------:R-:W-:Y:S01]  /*eea0*/  SHF.R.U32.HI R3, RZ, R18.reuse, R3 ;  /* 0x00000012ff037219 */ /* 0x080fe20000011603 */
[----:B------:R-:W-:Y:S01]  /*eeb0*/  IMAD.MOV.U32 R2, RZ, RZ, R12 ;  /* 0x000000ffff027224 */ /* 0x000fe200078e000c */
[----:B------:R-:W-:Y:S01]  /*eec0*/  SHF.L.U32 R18, R7, R18, RZ ;  /* 0x0000001207127219 */ /* 0x000fe200000006ff */
[----:B------:R-:W0:Y:S01]  /*eed0*/  LDC R23, c[0x0][0x638] ;  /* 0x00018e00ff177b82 */ /* 0x000e220000000800 */
[----:B------:R-:W-:-:S07]  /*eee0*/  LOP3.LUT R19, RZ, R5, RZ, 0x33, !PT ;  /* 0x00000005ff137212 */ /* 0x000fce00078e33ff */
[----:B------:R-:W0:Y:S01]  /*eef0*/  LDC R24, c[0x0][0x610] ;  /* 0x00018400ff187b82 */ /* 0x000e220000000800 */
[----:B--2---:R-:W-:Y:S05]  /*ef00*/  @!P0 BRA `(.L_x_300) ;  /* 0x0000000000288947 */ /* 0x004fea0003800000 */
[----:B------:R-:W2:Y:S02]  /*ef10*/  LDC R7, c[0x0][0x64c] ;  /* 0x00019300ff077b82 */ /* 0x000ea40000000800 */
[----:B--2---:R-:W-:-:S05]  /*ef20*/  IADD3 R7, P0, R12, R7, RZ ;  /* 0x000000070c077210 */ /* 0x004fca0007f1e0ff */
        /* <DEDUP_REMOVED lines=8> */
.L_x_300:
[----:B---3--:R-:W-:Y:S01]  /*efb0*/  SHF.R.U64 R0, R2, R22, R3 ;  /* 0x0000001602007219 */ /* 0x008fe20000001203 */
[----:B0-----:R-:W-:Y:S01]  /*efc0*/  VIADD R7, R14, 0xffffffff ;  /* 0xffffffff0e077836 */ /* 0x001fe20000000000 */
[----:B------:R-:W-:Y:S01]  /*efd0*/  LOP3.LUT R5, R8, R19, RZ, 0xc0, !PT ;  /* 0x0000001308057212 */ /* 0x000fe200078ec0ff */
[----:B------:R-:W-:Y:S02]  /*efe0*/  IMAD.MOV R13, RZ, RZ, -R13 ;  /* 0x000000ffff0d7224 */ /* 0x000fe400078e0a0d */
[----:B------:R-:W-:Y:S02]  /*eff0*/  IMAD.MOV R3, RZ, RZ, -R0 ;  /* 0x000000ffff037224 */ /* 0x000fe400078e0a00 */
[----:B------:R-:W-:Y:S01]  /*f000*/  IMAD R2, R18, R0, R5 ;  /* 0x0000000012027224 */ /* 0x000fe200078e0205 */
[----:B------:R-:W-:Y:S01]  /*f010*/  LOP3.LUT R5, R10, R7, RZ, 0xc0, !PT ;  /* 0x000000070a057212 */ /* 0x000fe200078ec0ff */
[----:B------:R-:W-:Y:S02]  /*f020*/  @P2 IMAD R17, R15, R13, R16 ;  /* 0x0000000d0f112224 */ /* 0x000fe400078e0210 */
[----:B------:R-:W-:-:S02]  /*f030*/  IMAD R0, R3, R23, R12 ;  /* 0x0000001703007224 */ /* 0x000fc400078e020c */
[----:B------:R-:W-:Y:S02]  /*f040*/  IMAD.MOV.U32 R4, RZ, RZ, 0x1 ;  /* 0x00000001ff047424 */ /* 0x000fe400078e00ff */
[----:B------:R-:W-:Y:S02]  /*f050*/  IMAD R2, R2, R24, R17 ;  /* 0x0000001802027224 */ /* 0x000fe400078e0211 */
[----:B------:R-:W-:Y:S01]  /*f060*/  IMAD R3, R0, R14, R5 ;  /* 0x0000000e00037224 */ /* 0x000fe200078e0205 */
[----:B------:R-:W-:-:S04]  /*f070*/  PRMT R0, R4, 0x7610, R0 ;  /* 0x0000761004007816 */ /* 0x000fc80000000000 */
[----:B------:R-:W-:Y:S02]  /*f080*/  SEL R4, R3, R2, !P2 ;  /* 0x0000000203047207 */ /* 0x000fe40005000000 */
[----:B------:R-:W-:-:S03]  /*f090*/  SEL R2, R2, R3, !P2 ;  /* 0x0000000302027207 */ /* 0x000fc60005000000 */
[----:B------:R2:W-:Y:S04]  /*f0a0*/  STL [R1+0x8c], R4 ;  /* 0x00008c0401007387 */ /* 0x0005e80000100800 */
[----:B------:R2:W-:Y:S04]  /*f0b0*/  STL [R1+0x78], R11 ;  /* 0x0000780b01007387 */ /* 0x0005e80000100800 */
[----:B------:R2:W-:Y:S02]  /*f0c0*/  STL [R1+0x88], R2 ;  /* 0x0000880201007387 */ /* 0x0005e40000100800 */
.L_x_298:
[----:B------:R-:W-:Y:S01]  /*f0d0*/  LOP3.LUT P0, RZ, R0, 0xff, RZ, 0xc0, !PT ;  /* 0x000000ff00ff7812 */ /* 0x000fe2000780c0ff */
[----:B------:R-:W-:-:S12]  /*f0e0*/  ULOP3.LUT UR31, UR31, 0x1, URZ, 0x3c, !UPT ;  /* 0x000000011f1f7892 */ /* 0x000fd8000f8e3c3f */
[----:B------:R-:W-:Y:S05]  /*f0f0*/  @P0 BRA `(.L_x_301) ;  /* 0xffffff2400a40947 */ /* 0x000fea000383ffff */
[----:B------:R-:W-:Y:S05]  /*f100*/  EXIT ;  /* 0x000000000000794d */ /* 0x000fea0003800000 */
.L_x_17:
[----:B------:R-:W-:-:S08]  /*f110*/  ISETP.NE.AND P0, PT, RZ, UR6, PT ;  /* 0x00000006ff007c0c */ /* 0x000fd0000bf05270 */
[----:B0123--:R-:W0:-:S00]  /*f120*/  USETMAXREG.DEALLOC.CTAPOOL 0x28 ;  /* 0x00000028000079c8 */ /* 0x00fe0000080e0500 */
[----:B------:R-:W-:Y:S05]  /*f130*/  @P0 EXIT ;  /* 0x000000000000094d */ /* 0x000fea0003800000 */
[----:B0-----:R-:W-:Y:S01]  /*f140*/  LOP3.LUT P0, RZ, R0, 0xff, RZ, 0xc0, !PT ;  /* 0x000000ff00ff7812 */ /* 0x001fe2000780c0ff */
[----:B------:R-:W-:Y:S02]  /*f150*/  IMAD.MOV.U32 R0, RZ, RZ, 0x1 ;  /* 0x00000001ff007424 */ /* 0x000fe400078e00ff */
[----:B------:R-:W-:-:S10]  /*f160*/  IMAD.MOV.U32 R10, RZ, RZ, RZ ;  /* 0x000000ffff0a7224 */ /* 0x000fd400078e00ff */
[----:B------:R-:W-:Y:S05]  /*f170*/  @!P0 BRA `(.L_x_302) ;  /* 0x0000000c00608947 */ /* 0x000fea0003800000 */
[----:B------:R-:W0:Y:S01]  /*f180*/  S2R R8, SR_CgaCtaId ;  /* 0x0000000000087919 */ /* 0x000e220000008800 */
[----:B------:R-:W-:Y:S01]  /*f190*/  LOP3.LUT P0, RZ, R2, 0x1f, RZ, 0xc0, !PT ;  /* 0x0000001f02ff7812 */ /* 0x000fe2000780c0ff */
[----:B------:R-:W-:Y:S01]  /*f1a0*/  ULDC UR5, c[0x0][0x658] ;  /* 0x0001960000057ab9 */ /* 0x000fe20000000800 */
[----:B------:R-:W-:Y:S01]  /*f1b0*/  UMOV UR6, 0xffffffff ;  /* 0xffffffff00067882 */ /* 0x000fe20000000000 */
[----:B------:R-:W-:Y:S01]  /*f1c0*/  BSSY B0, `(.L_x_302) ;  /* 0x00000d3000007945 */ /* 0x000fe20003800000 */
[----:B------:R-:W-:Y:S01]  /*f1d0*/  USHF.L.U32 UR6, UR6, UR5, URZ ;  /* 0x0000000506067299 */ /* 0x000fe2000800063f */
[C---:B------:R-:W-:Y:S01]  /*f1e0*/  ISETP.NE.AND P3, PT, R3.reuse, RZ, PT ;  /* 0x000000ff0300720c */ /* 0x040fe20003f65270 */
[----:B------:R-:W-:Y:S01]  /*f1f0*/  IMAD.MOV.U32 R11, RZ, RZ, 0x1 ;  /* 0x00000001ff0b7424 */ /* 0x000fe200078e00ff */
[----:B------:R-:W-:Y:S01]  /*f200*/  ISETP.NE.OR P0, PT, R3, RZ, !P0 ;  /* 0x000000ff0300720c */ /* 0x000fe20004705670 */
[----:B------:R-:W-:Y:S01]  /*f210*/  IMAD.MOV.U32 R0, RZ, RZ, 0x1 ;  /* 0x00000001ff007424 */ /* 0x000fe200078e00ff */
[----:B------:R-:W-:Y:S01]  /*f220*/  ULDC UR4, c[0x0][0x600] ;  /* 0x0001800000047ab9 */ /* 0x000fe20000000800 */
[----:B------:R-:W-:Y:S01]  /*f230*/  IMAD.MOV.U32 R10, RZ, RZ, RZ ;  /* 0x000000ffff0a7224 */ /* 0x000fe200078e00ff */
[----:B------:R-:W-:Y:S01]  /*f240*/  UMOV UR7, 0x1 ;  /* 0x0000000100077882 */ /* 0x000fe20000000000 */
[----:B------:R-:W-:-:S02]  /*f250*/  UIADD3 UR26, UR14, 0x1, URZ ;  /* 0x000000010e1a7890 */ /* 0x000fc4000fffe03f */
[----:B------:R-:W-:Y:S02]  /*f260*/  ULOP3.LUT UR27, UR13, 0x2, URZ, 0xfc, !UPT ;  /* 0x000000020d1b7892 */ /* 0x000fe4000f8efc3f */
[----:B------:R-:W-:Y:S02]  /*f270*/  UIADD3 UR4, UR4, -0x1, URZ ;  /* 0xffffffff04047890 */ /* 0x000fe4000fffe03f */
[----:B------:R-:W-:Y:S02]  /*f280*/  USHF.L.U32 UR22, UR7, UR5, URZ ;  /* 0x0000000507167299 */ /* 0x000fe4000800063f */
[----:B------:R-:W-:Y:S01]  /*f290*/  ULOP3.LUT UR19, URZ, UR6, URZ, 0x33, !UPT ;  /* 0x000000063f137292 */ /* 0x000fe2000f8e333f */
[----:B------:R-:W-:Y:S01]  /*f2a0*/  ULDC.64 UR24, c[0x0][0x198] ;  /* 0x0000660000187ab9 */ /* 0x000fe20000000a00 */
[C---:B0-----:R-:W-:Y:S02]  /*f2b0*/  IMAD.SHL.U32 R9, R8.reuse, 0x80, RZ ;  /* 0x0000008008097824 */ /* 0x041fe400078e00ff */
[----:B------:R-:W-:-:S03]  /*f2c0*/  IMAD.SHL.U32 R8, R8, 0x2000, RZ ;  /* 0x0000200008087824 */ /* 0x000fc600078e00ff */
[----:B------:R-:W-:Y:S02]  /*f2d0*/  LOP3.LUT R9, R9, 0x80, RZ, 0xc0, !PT ;  /* 0x0000008009097812 */ /* 0x000fe400078ec0ff */
[----:B------:R-:W-:-:S07]  /*f2e0*/  LOP3.LUT R8, R8, 0x2000, RZ, 0xc0, !PT ;  /* 0x0000200008087812 */ /* 0x000fce00078ec0ff */
.L_x_314:
[----:B------:R-:W-:-:S03]  /*f2f0*/  UMOV UR5, 0xffffffff ;  /* 0xffffffff00057882 */ /* 0x000fc60000000000 */
[----:B01----:R-:W-:Y:S05]  /*f300*/  BRA.DIV UR5, `(.L_x_303) ;  /* 0x0000001205047947 */ /* 0x003fea000b800000 */
[----:B------:R-:W-:-:S13]  /*f310*/  ELECT P1, URZ, PT ;  /* 0x00000000003f782f */ /* 0x000fda0003820000 */
.L_x_326:
[----:B------:R-:W0:Y:S01]  /*f320*/  LDC R2, c[0x0][0x28c] ;  /* 0x0000a300ff027b82 */ /* 0x000e220000000800 */
[----:B------:R-:W-:Y:S01]  /*f330*/  BSSY B1, `(.L_x_304) ;  /* 0x000003d000017945 */ /* 0x000fe20003800000 */
[----:B0-----:R-:W-:-:S13]  /*f340*/  ISETP.LT.OR P1, PT, R2, 0x1, !P1 ;  /* 0x000000010200780c */ /* 0x001fda0004f21670 */
[----:B------:R-:W-:Y:S05]  /*f350*/  @P1 BRA `(.L_x_305) ;  /* 0x0000000000e81947 */ /* 0x000fea0003800000 */
[----:B------:R-:W2:Y:S04]  /*f360*/  LDL.LU R4, [R1+0x8c] ;  /* 0x00008c0001047983 */ /* 0x000ea80000300800 */
[----:B------:R-:W3:Y:S01]  /*f370*/  LDL.LU R3, [R1+0x88] ;  /* 0x0000880001037983 */ /* 0x000ee20000300800 */
[----:B------:R-:W-:Y:S02]  /*f380*/  IMAD.MOV.U32 R14, RZ, RZ, RZ ;  /* 0x000000ffff0e7224 */ /* 0x000fe400078e00ff */
[----:B------:R-:W-:Y:S02]  /*f390*/  IMAD.U32 R15, RZ, RZ, UR26 ;  /* 0x0000001aff0f7e24 */ /* 0x000fe4000f8e00ff */
[----:B------:R-:W-:Y:S02]  /*f3a0*/  IMAD.MOV.U32 R2, RZ, RZ, R0 ;  /* 0x000000ffff027224 */ /* 0x000fe400078e0000 */
[----:B--2---:R-:W-:-:S02]  /*f3b0*/  IMAD R6, R4, 0x100, R9 ;  /* 0x0000010004067824 */ /* 0x004fc400078e0209 */
[----:B---3--:R-:W-:Y:S02]  /*f3c0*/  IMAD.SHL.U32 R7, R3, 0x40, RZ ;  /* 0x0000004003077824 */ /* 0x008fe400078e00ff */
[----:B------:R-:W-:-:S07]  /*f3d0*/  IMAD.MOV.U32 R3, RZ, RZ, R10 ;  /* 0x000000ffff037224 */ /* 0x000fce00078e000a */
.L_x_309:
[----:B------:R-:W0:Y:S01]  /*f3e0*/  S2R R5, SR_CgaCtaId ;  /* 0x0000000000057919 */ /* 0x000e220000008800 */
[----:B------:R-:W-:-:S04]  /*f3f0*/  MOV R4, 0x400 ;  /* 0x0000040000047802 */ /* 0x000fc80000000f00 */
[----:B0-----:R-:W-:Y:S02]  /*f400*/  LEA R12, R5, R4, 0x18 ;  /* 0x00000004050c7211 */ /* 0x001fe400078ec0ff */
[----:B------:R-:W-:Y:S01]  /*f410*/  SHF.L.U32 R4, R2, 0x1f, RZ ;  /* 0x0000001f02047819 */ /* 0x000fe200000006ff */
[----:B------:R-:W0:Y:S02]  /*f420*/  @!P3 LDC R5, c[0x0][0x500] ;  /* 0x00014000ff05bb82 */ /* 0x000e240000000800 */
[----:B------:R-:W-:-:S04]  /*f430*/  IMAD R13, R3, 0x8, R12 ;  /* 0x00000008030d7824 */ /* 0x000fc800078e020c */
[----:B------:R-:W1:Y:S02]  /*f440*/  SYNCS.PHASECHK.TRANS64.TRYWAIT P1, [R13+URZ+0x18], R4 ;  /* 0x000018040d0075a7 */ /* 0x000e64000802017f */
[----:B-1----:R-:W-:Y:S05]  /*f450*/  @!P1 BRA `(.L_x_306) ;  /* 0x0000000c00d09947 */ /* 0x002fea0003800000 */
.L_x_327:
[----:B------:R-:W-:Y:S01]  /*f460*/  UPRMT UR5, UR27, 0x9910, URZ ;  /* 0x000099101b057896 */ /* 0x000fe2000800003f */
[----:B0-----:R0:W-:Y:S03]  /*f470*/  @!P3 SYNCS.ARRIVE.TRANS64 RZ, [R13+URZ], R5 ;  /* 0x000000050dffb9a7 */ /* 0x0011e6000800003f */
[----:B------:R-:W-:-:S06]  /*f480*/  UISETP.NE.AND UP0, UPT, UR5, 0x2, UPT ;  /* 0x000000020500788c */ /* 0x000fcc000bf05270 */
[----:B------:R-:W-:-:S13]  /*f490*/  PLOP3.LUT P1, PT, PT, PT, UP0, 0x80, 0x0 ;  /* 0x000000000000781c */ /* 0x000fda0003f2f008 */
[----:B0-----:R-:W-:Y:S05]  /*f4a0*/  @P1 BRA `(.L_x_307) ;  /* 0x0000000000041947 */ /* 0x001fea0003800000 */
[----:B------:R-:W-:Y:S01]  /*f4b0*/  BPT.TRAP 0x1 ;  /* 0x000000040000795c */ /* 0x000fe20000300000 */
.L_x_307:
[----:B------:R-:W-:Y:S05]  /*f4c0*/  @P0 BRA `(.L_x_308) ;  /* 0x0000000000040947 */ /* 0x000fea0003800000 */
[----:B------:R-:W-:Y:S01]  /*f4d0*/  BPT.TRAP 0x1 ;  /* 0x000000040000795c */ /* 0x000fe20000300000 */
.L_x_308:
[----:B------:R-:W2:Y:S01]  /*f4e0*/  LDL R16, [R1+0x78] ;  /* 0x0000780001107983 */ /* 0x000ea20000100800 */
[C---:B-1----:R-:W-:Y:S01]  /*f4f0*/  IMAD R4, R3.reuse, 0x1000, R12 ;  /* 0x0000100003047824 */ /* 0x042fe200078e020c */
[----:B------:R-:W-:Y:S01]  /*f500*/  R2UR UR18, R12 ;  /* 0x000000000c1272ca */ /* 0x000fe200000e0000 */
[----:B------:R-:W-:Y:S01]  /*f510*/  IMAD R5, R3, 0x4000, R8 ;  /* 0x0000400003057824 */ /* 0x000fe200078e0208 */
[----:B------:R-:W-:Y:S01]  /*f520*/  R2UR UR9, R13 ;  /* 0x000000000d0972ca */ /* 0x000fe200000e0000 */
[----:B------:R-:W-:Y:S01]  /*f530*/  VIADD R15, R15, 0xffffffff ;  /* 0xffffffff0f0f7836 */ /* 0x000fe20000000000 */
[----:B------:R-:W-:Y:S01]  /*f540*/  R2UR UR5, R4 ;  /* 0x00000000040572ca */ /* 0x000fe200000e0000 */
[----:B------:R-:W-:Y:S01]  /*f550*/  UIADD3 UR6, UP0, UR24, 0xf0, URZ ;  /* 0x000000f018067890 */ /* 0x000fe2000ff1e03f */
[----:B------:R-:W-:Y:S01]  /*f560*/  R2UR UR8, R5 ;  /* 0x00000000050872ca */ /* 0x000fe200000e0000 */
[----:B------:R-:W-:Y:S01]  /*f570*/  UIADD3 UR28, UP1, UR24, 0x1f0, URZ ;  /* 0x000001f0181c7890 */ /* 0x000fe2000ff3e03f */
[----:B------:R-:W-:Y:S01]  /*f580*/  R2UR UR11, R7 ;  /* 0x00000000070b72ca */ /* 0x000fe200000e0000 */
[----:B------:R-:W-:Y:S01]  /*f590*/  UIADD3.X UR7, URZ, UR25, URZ, UP0, !UPT ;  /* 0x000000193f077290 */ /* 0x000fe200087fe43f */
[----:B------:R-:W-:Y:S01]  /*f5a0*/  R2UR UR10, R14 ;  /* 0x000000000e0a72ca */ /* 0x000fe200000e0000 */
[----:B------:R-:W-:Y:S01]  /*f5b0*/  VIADD R3, R3, 0x1 ;  /* 0x0000000103037836 */ /* 0x000fe20000000000 */
[----:B------:R-:W-:Y:S01]  /*f5c0*/  R2UR UR23, R6 ;  /* 0x00000000061772ca */ /* 0x000fe200000e0000 */
[----:B------:R-:W-:Y:S01]  /*f5d0*/  UIADD3.X UR29, URZ, UR25, URZ, UP1, !UPT ;  /* 0x000000193f1d7290 */ /* 0x000fe20008ffe43f */
[----:B------:R-:W-:Y:S01]  /*f5e0*/  ISETP.GT.AND P4, PT, R15, 0x1, PT ;  /* 0x000000010f00780c */ /* 0x000fe20003f84270 */
[----:B------:R-:W-:Y:S01]  /*f5f0*/  UMOV UR16, 0x0 ;  /* 0x0000000000107882 */ /* 0x000fe20000000000 */
[----:B------:R-:W-:Y:S01]  /*f600*/  UMOV UR17, 0x10000000 ;  /* 0x1000000000117882 */ /* 0x000fe20000000000 */
[----:B------:R-:W-:Y:S01]  /*f610*/  UIADD3 UR5, UR5, 0x100, URZ ;  /* 0x0000010005057890 */ /* 0x000fe2000fffe03f */
[----:B------:R-:W-:Y:S01]  /*f620*/  ISETP.NE.AND P1, PT, R3, 0x3, PT ;  /* 0x000000030300780c */ /* 0x000fe20003f25270 */
[----:B------:R-:W-:Y:S01]  /*f630*/  UIADD3 UR18, UR18, 0x3100, UR8 ;  /* 0x0000310012127890 */ /* 0x000fe2000fffe008 */
[----:B------:R-:W-:Y:S01]  /*f640*/  VIADD R14, R14, 0x40 ;  /* 0x000000400e0e7836 */ /* 0x000fe20000000000 */
[----:B------:R-:W-:Y:S01]  /*f650*/  UMOV UR30, 0x30000 ;  /* 0x00030000001e7882 */ /* 0x000fe20000000000 */
[----:B------:R-:W-:-:S02]  /*f660*/  SEL R5, RZ, 0x1, P1 ;  /* 0x00000001ff057807 */ /* 0x000fc40000800000 */
[----:B------:R-:W-:Y:S01]  /*f670*/  UMOV UR8, UR5 ;  /* 0x0000000500087c82 */ /* 0x000fe20008000000 */
[----:B------:R-:W-:Y:S02]  /*f680*/  SEL R3, R3, RZ, P1 ;  /* 0x000000ff03037207 */ /* 0x000fe40000800000 */
[----:B------:R-:W-:Y:S02]  /*f690*/  LOP3.LUT R2, R2, R5, RZ, 0x3c, !PT ;  /* 0x0000000502027212 */ /* 0x000fe400078e3cff */
[----:B--2---:R-:W-:-:S13]  /*f6a0*/  R2UR UR12, R16 ;  /* 0x00000000100c72ca */ /* 0x004fda00000e0000 */
[----:B------:R0:W-:Y:S02]  /*f6b0*/  UTMALDG.3D [UR8], [UR6], desc[UR16] ;  /* 0x00001008060075b4 */ /* 0x0001e40008011000 */
[----:B0-----:R-:W-:Y:S01]  /*f6c0*/  UMOV UR11, UR23 ;  /* 0x00000017000b7c82 */ /* 0x001fe20008000000 */
[----:B------:R-:W-:Y:S02]  /*f6d0*/  UMOV UR8, UR18 ;  /* 0x0000001200087c82 */ /* 0x000fe40008000000 */
[----:B------:R0:W-:Y:S02]  /*f6e0*/  UTMALDG.3D.MULTICAST [UR8], [UR28], UR30, desc[UR16] ;  /* 0x000010081c0073b4 */ /* 0x0001e4000801181e */
[----:B0-----:R-:W-:Y:S05]  /*f6f0*/  @P4 BRA `(.L_x_309) ;  /* 0xfffffffc00384947 */ /* 0x001fea000383ffff */
.L_x_305:
[----:B------:R-:W-:Y:S05]  /*f700*/  BSYNC B1 ;  /* 0x0000000000017941 */ /* 0x000fea0003800000 */
.L_x_304:
[----:B------:R-:W2:Y:S01]  /*f710*/  LDL.LU R17, [R1+0x80] ;  /* 0x0000800001117983 */ /* 0x000ea20000300800 */
[----:B------:R-:W-:Y:S01]  /*f720*/  LOP3.LUT P5, RZ, R11, 0xff, RZ, 0xc0, !PT ;  /* 0x000000ff0bff7812 */ /* 0x000fe200078ac0ff */
[----:B------:R-:W-:Y:S01]  /*f730*/  VIADD R10, R10, UR14 ;  /* 0x0000000e0a0a7c36 */ /* 0x000fe20008000000 */
[----:B------:R-:W-:Y:S01]  /*f740*/  UISETP.GE.U32.AND UP0, UPT, UR14, 0x3, UPT ;  /* 0x000000030e00788c */ /* 0x000fe2000bf06070 */
[----:B------:R-:W3:Y:S01]  /*f750*/  LDL.LU R16, [R1+0x84] ;  /* 0x0000840001107983 */ /* 0x000ee20000300800 */
[----:B------:R-:W-:Y:S01]  /*f760*/  IMAD.U32 R5, RZ, RZ, UR14 ;  /* 0x0000000eff057e24 */ /* 0x000fe2000f8e00ff */
[----:B------:R-:W-:Y:S01]  /*f770*/  ULDC.64 UR6, c[0x0][0x650] ;  /* 0x0001940000067ab9 */ /* 0x000fe20000000a00 */
[----:B------:R-:W-:Y:S01]  /*f780*/  ISETP.GT.U32.AND P1, PT, R10, 0x2, PT ;  /* 0x000000020a00780c */ /* 0x000fe20003f24070 */
[----:B------:R-:W-:Y:S01]  /*f790*/  BSSY B1, `(.L_x_310) ;  /* 0x0000073000017945 */ /* 0x000fe20003800000 */
[----:B------:R-:W-:Y:S02]  /*f7a0*/  PLOP3.LUT P4, PT, PT, PT, UP0, 0x80, 0x0 ;  /* 0x000000000000781c */ /* 0x000fe40003f8f008 */
[----:B------:R-:W-:-:S02]  /*f7b0*/  ISETP.LT.U32.AND P1, PT, R5, 0x3, P1 ;  /* 0x000000030500780c */ /* 0x000fc40000f21070 */
[----:B------:R-:W-:Y:S01]  /*f7c0*/  PRMT R11, RZ, 0x7610, R11 ;  /* 0x00007610ff0b7816 */ /* 0x000fe2000000000b */
[----:B------:R-:W0:Y:S01]  /*f7d0*/  @P5 S2R R3, SR_CgaCtaId ;  /* 0x0000000000035919 */ /* 0x000e220000008800 */
[----:B------:R-:W-:-:S04]  /*f7e0*/  @P5 MOV R2, 0x400 ;  /* 0x0000040000025802 */ /* 0x000fc80000000f00 */
[----:B0-----:R-:W-:Y:S01]  /*f7f0*/  @P5 LEA R4, R3, R2, 0x18 ;  /* 0x0000000203045211 */ /* 0x001fe200078ec0ff */
[----:B------:R-:W-:-:S03]  /*f800*/  IMAD.WIDE.U32 R2, R10, -0x55555555, RZ ;  /* 0xaaaaaaab0a027825 */ /* 0x000fc600078e00ff */
[----:B------:R0:W-:Y:S02]  /*f810*/  @P5 SYNCS.ARRIVE.TRANS64.A1T0 RZ, [R4+URZ+0x68], RZ ;  /* 0x000068ff04ff59a7 */ /* 0x0001e4000810003f */
[----:B------:R-:W-:Y:S02]  /*f820*/  SHF.R.U32.HI R5, RZ, 0x1, R3 ;  /* 0x00000001ff057819 */ /* 0x000fe40000011603 */
[----:B------:R-:W-:Y:S02]  /*f830*/  SEL R3, RZ, 0x1, !P1 ;  /* 0x00000001ff037807 */ /* 0x000fe40004800000 */
[----:B------:R-:W-:Y:S01]  /*f840*/  PRMT R2, RZ, 0x7610, R2 ;  /* 0x00007610ff027816 */ /* 0x000fe20000000002 */
[----:B------:R-:W-:Y:S01]  /*f850*/  IMAD R10, R5, -0x3, R10 ;  /* 0xfffffffd050a7824 */ /* 0x000fe200078e020a */
[----:B------:R-:W-:Y:S01]  /*f860*/  LOP3.LUT R0, R0, R3, RZ, 0x3c, !PT ;  /* 0x0000000300007212 */ /* 0x000fe200078e3cff */
[----:B0-----:R-:W-:Y:S02]  /*f870*/  IMAD.MOV.U32 R4, RZ, RZ, -0x1 ;  /* 0xffffffffff047424 */ /* 0x001fe400078e00ff */
[----:B------:R-:W-:Y:S01]  /*f880*/  IMAD.MOV.U32 R3, RZ, RZ, -0x1 ;  /* 0xffffffffff037424 */ /* 0x000fe200078e00ff */
[----:B------:R-:W-:Y:S01]  /*f890*/  @P4 LOP3.LUT R0, R0, 0x1, R5, 0x78, !PT ;  /* 0x0000000100004812 */ /* 0x000fe200078e7805 */
[----:B------:R-:W-:Y:S01]  /*f8a0*/  IMAD.MOV.U32 R5, RZ, RZ, -0x1 ;  /* 0xffffffffff057424 */ /* 0x000fe200078e00ff */
[----:B---3--:R-:W-:-:S04]  /*f8b0*/  IADD3 R16, P5, R16, UR20, RZ ;  /* 0x0000001410107c10 */ /* 0x008fc8000ffbe0ff */
[----:B--2---:R-:W-:Y:S01]  /*f8c0*/  IADD3.X R17, R17, UR15, RZ, P5, !PT ;  /* 0x0000000f11117c10 */ /* 0x004fe2000affe4ff */
[----:B------:R0:W-:Y:S01]  /*f8d0*/  STL [R1+0x84], R16 ;  /* 0x0000841001007387 */ /* 0x0001e20000100800 */
[----:B------:R-:W-:-:S03]  /*f8e0*/  ISETP.GE.U32.AND P1, PT, R16, UR6, PT ;  /* 0x0000000610007c0c */ /* 0x000fc6000bf26070 */
[----:B------:R0:W-:Y:S01]  /*f8f0*/  STL [R1+0x80], R17 ;  /* 0x0000801101007387 */ /* 0x0001e20000100800 */
[----:B------:R-:W-:-:S03]  /*f900*/  ISETP.GE.U32.AND.EX P1, PT, R17, UR7, PT, P1 ;  /* 0x0000000711007c0c */ /* 0x000fc6000bf26110 */
[----:B------:R0:W-:Y:S04]  /*f910*/  STL [R1+0x88], R5 ;  /* 0x0000880501007387 */ /* 0x0001e80000100800 */
[----:B------:R0:W-:Y:S04]  /*f920*/  STL [R1+0x8c], R4 ;  /* 0x00008c0401007387 */ /* 0x0001e80000100800 */
[----:B------:R0:W-:Y:S02]  /*f930*/  STL [R1+0x78], R3 ;  /* 0x0000780301007387 */ /* 0x0001e40000100800 */
[----:B------:R-:W-:Y:S05]  /*f940*/  @P1 BRA `(.L_x_311) ;  /* 0x00000004005c1947 */ /* 0x000fea0003800000 */
[----:B------:R-:W-:Y:S01]  /*f950*/  ULDC.64 UR6, c[0x0][0x628] ;  /* 0x00018a0000067ab9 */ /* 0x000fe20000000a00 */
[----:B------:R-:W1:Y:S01]  /*f960*/  S2R R13, SR_CTAID.X ;  /* 0x00000000000d7919 */ /* 0x000e620000002500 */
[----:B------:R-:W-:Y:S01]  /*f970*/  ISETP.NE.U32.AND P1, PT, RZ, UR6, PT ;  /* 0x00000006ff007c0c */ /* 0x000fe2000bf25070 */
[----:B------:R-:W-:Y:S01]  /*f980*/  ULDC UR8, c[0x0][0x630] ;  /* 0x00018c0000087ab9 */ /* 0x000fe20000000800 */
[----:B------:R-:W-:Y:S01]  /*f990*/  IMAD.MOV.U32 R2, RZ, RZ, R16 ;  /* 0x000000ffff027224 */ /* 0x000fe200078e0010 */
[----:B------:R-:W2:Y:S01]  /*f9a0*/  S2R R12, SR_CTAID.Y ;  /* 0x00000000000c7919 */ /* 0x000ea20000002600 */
[----:B------:R-:W-:Y:S01]  /*f9b0*/  ISETP.NE.AND.EX P1, PT, RZ, UR7, PT, P1 ;  /* 0x00000007ff007c0c */ /* 0x000fe2000bf25310 */
[----:B0-----:R-:W-:-:S12]  /*f9c0*/  IMAD.MOV.U32 R3, RZ, RZ, R17 ;  /* 0x000000ffff037224 */ /* 0x001fd800078e0011 */
[----:B------:R-:W-:Y:S05]  /*f9d0*/  @!P1 BRA `(.L_x_312) ;  /* 0x0000000000289947 */ /* 0x000fea0003800000 */
[----:B------:R-:W-:Y:S02]  /*f9e0*/  ULDC UR5, c[0x0][0x634] ;  /* 0x00018d0000057ab9 */ /* 0x000fe40000000800 */
[----:B------:R-:W-:-:S05]  /*f9f0*/  IADD3 R7, P1, R16, UR5, RZ ;  /* 0x0000000510077c10 */ /* 0x000fca000ff3e0ff */
[----:B------:R-:W-:-:S04]  /*fa00*/  IMAD.X R15, RZ, RZ, R17, P1 ;  /* 0x000000ffff0f7224 */ /* 0x000fc800008e0611 */
[----:B------:R-:W-:-:S04]  /*fa10*/  IMAD.WIDE.U32 R4, R15, UR6, RZ ;  /* 0x000000060f047c25 */ /* 0x000fc8000f8e00ff */
[----:B------:R-:W-:-:S04]  /*fa20*/  IMAD.WIDE.U32 R4, P1, R7, UR7, R4 ;  /* 0x0000000707047c25 */ /* 0x000fc8000f820004 */
[----:B------:R-:W-:-:S04]  /*fa30*/  IMAD.WIDE.U32 R6, R7, UR6, RZ ;  /* 0x0000000607067c25 */ /* 0x000fc8000f8e00ff */
[----:B------:R-:W-:Y:S01]  /*fa40*/  IMAD.X R3, RZ, RZ, RZ, P1 ;  /* 0x000000ffff037224 */ /* 0x000fe200008e06ff */
[----:B------:R-:W-:Y:S01]  /*fa50*/  IADD3 RZ, P1, R7, R4, RZ ;  /* 0x0000000407ff7210 */ /* 0x000fe20007f3e0ff */
[----:B------:R-:W-:-:S04]  /*fa60*/  IMAD.MOV.U32 R2, RZ, RZ, R5 ;  /* 0x000000ffff027224 */ /* 0x000fc800078e0005 */
[----:B------:R-:W-:-:S08]  /*fa70*/  IMAD.WIDE.U32.X R2, R15, UR7, R2, P1 ;  /* 0x000000070f027c25 */ /* 0x000fd000088e0402 */
.L_x_312:
[--C-:B------:R-:W-:Y:S01]  /*fa80*/  SHF.R.U64 R6, R2, UR8, R3.reuse ;  /* 0x0000000802067c19 */ /* 0x100fe20008001203 */
[----:B------:R-:W-:Y:S01]  /*fa90*/  ULDC.64 UR6, c[0x0][0x620] ;  /* 0x0001880000067ab9 */ /* 0x000fe20000000a00 */
[----:B------:R-:W-:Y:S01]  /*faa0*/  SHF.R.U32.HI R2, RZ, UR8, R3 ;  /* 0x00000008ff027c19 */ /* 0x000fe20008011603 */
[----:B------:R-:W-:Y:S01]  /*fab0*/  IMAD.MOV.U32 R3, RZ, RZ, R17 ;  /* 0x000000ffff037224 */ /* 0x000fe200078e0011 */
[----:B------:R-:W-:Y:S01]  /*fac0*/  IADD3 R5, P1, RZ, -R6, RZ ;  /* 0x80000006ff057210 */ /* 0x000fe20007f3e0ff */
[----:B------:R-:W-:Y:S01]  /*fad0*/  ULDC UR5, c[0x0][0x150] ;  /* 0x0000540000057ab9 */ /* 0x000fe20000000800 */
[----:B-1----:R-:W-:Y:S01]  /*fae0*/  I2FP.F32.U32 R7, R13 ;  /* 0x0000000d00077245 */ /* 0x002fe20000201000 */
[----:B------:R-:W0:Y:S01]  /*faf0*/  LDC R18, c[0x0][0x144] ;  /* 0x00005100ff127b82 */ /* 0x000e220000000800 */
[----:B------:R-:W-:Y:S01]  /*fb00*/  ULDC.64 UR8, c[0x0][0x640] ;  /* 0x0001900000087ab9 */ /* 0x000fe20000000a00 */
[----:B------:R-:W-:Y:S01]  /*fb10*/  IMAD.X R2, RZ, RZ, ~R2, P1 ;  /* 0x000000ffff027224 */ /* 0x000fe200008e0e02 */
[----:B------:R-:W-:-:S03]  /*fb20*/  ISETP.NE.U32.AND P1, PT, RZ, UR8, PT ;  /* 0x00000008ff007c0c */ /* 0x000fc6000bf25070 */
[----:B------:R-:W-:Y:S01]  /*fb30*/  IMAD R4, R2, UR6, RZ ;  /* 0x0000000602047c24 */ /* 0x000fe2000f8e02ff */
[----:B------:R-:W-:Y:S01]  /*fb40*/  ISETP.NE.AND.EX P1, PT, RZ, UR9, PT, P1 ;  /* 0x00000009ff007c0c */ /* 0x000fe2000bf25310 */
[----:B------:R-:W-:Y:S01]  /*fb50*/  IMAD.MOV.U32 R2, RZ, RZ, R16 ;  /* 0x000000ffff027224 */ /* 0x000fe200078e0010 */
[----:B------:R-:W1:Y:S03]  /*fb60*/  LDC R15, c[0x0][0x148] ;  /* 0x00005200ff0f7b82 */ /* 0x000e660000000800 */
[----:B------:R-:W-:Y:S01]  /*fb70*/  IMAD.WIDE.U32 R2, R5, UR6, R2 ;  /* 0x0000000605027c25 */ /* 0x000fe2000f8e0002 */
[----:B------:R-:W-:-:S03]  /*fb80*/  ULDC UR6, c[0x0][0x154] ;  /* 0x0000550000067ab9 */ /* 0x000fc60000000800 */
[----:B------:R-:W-:Y:S02]  /*fb90*/  IMAD R5, R5, UR7, R4 ;  /* 0x0000000705057c24 */ /* 0x000fe4000f8e0204 */
[----:B------:R-:W-:Y:S01]  /*fba0*/  FMUL R4, R7, UR5 ;  /* 0x0000000507047c20 */ /* 0x000fe20008400000 */
[----:B------:R-:W-:Y:S01]  /*fbb0*/  ULDC UR5, c[0x0][0x618] ;  /* 0x0001860000057ab9 */ /* 0x000fe20000000800 */
[----:B------:R-:W-:Y:S01]  /*fbc0*/  ULDC UR7, c[0x0][0x608] ;  /* 0x0001820000077ab9 */ /* 0x000fe20000000800 */
[----:B------:R-:W-:-:S03]  /*fbd0*/  IMAD.IADD R3, R3, 0x1, R5 ;  /* 0x0000000103037824 */ /* 0x000fc600078e0205 */
[----:B------:R-:W3:Y:S02]  /*fbe0*/  F2I.U32.TRUNC.NTZ R4, R4 ;  /* 0x0000000400047305 */ /* 0x000ee4000020f000 */
[----:B------:R-:W-:Y:S02]  /*fbf0*/  SHF.R.U64 R7, R2, UR5, R3 ;  /* 0x0000000502077c19 */ /* 0x000fe40008001203 */
[----:B--2---:R-:W-:-:S05]  /*fc00*/  I2FP.F32.U32 R2, R12 ;  /* 0x0000000c00027245 */ /* 0x004fca0000201000 */
[----:B------:R-:W-:Y:S01]  /*fc10*/  FMUL R5, R2, UR6 ;  /* 0x0000000602057c20 */ /* 0x000fe20008400000 */
[----:B------:R-:W-:Y:S01]  /*fc20*/  SHF.R.U32.HI R2, RZ, UR5, R3 ;  /* 0x00000005ff027c19 */ /* 0x000fe20008011603 */
[----:B------:R-:W-:Y:S02]  /*fc30*/  ULDC UR5, c[0x0][0x658] ;  /* 0x0001960000057ab9 */ /* 0x000fe40000000800 */
[----:B------:R2:W4:Y:S01]  /*fc40*/  F2I.U32.TRUNC.NTZ R17, R5 ;  /* 0x0000000500117305 */ /* 0x000522000020f000 */
[--C-:B------:R-:W-:Y:S02]  /*fc50*/  SHF.R.U64 R16, R7, UR7, R2.reuse ;  /* 0x0000000707107c19 */ /* 0x100fe40008001202 */
[----:B------:R-:W-:Y:S01]  /*fc60*/  SHF.R.U32.HI R3, RZ, UR7, R2 ;  /* 0x00000007ff037c19 */ /* 0x000fe20008011602 */
[----:B---3--:R-:W-:-:S03]  /*fc70*/  IMAD.MOV R2, RZ, RZ, -R4 ;  /* 0x000000ffff027224 */ /* 0x008fc600078e0a04 */
[----:B------:R-:W-:Y:S01]  /*fc80*/  SHF.R.U64 R14, R16, UR5, R3 ;  /* 0x00000005100e7c19 */ /* 0x000fe20008001203 */
[----:B0-----:R-:W-:Y:S01]  /*fc90*/  IMAD R18, R18, R2, R13 ;  /* 0x0000000212127224 */ /* 0x001fe200078e020d */
[----:B------:R-:W-:-:S03]  /*fca0*/  SHF.R.U32.HI R4, RZ, UR5, R3 ;  /* 0x00000005ff047c19 */ /* 0x000fc60008011603 */
[----:B------:R-:W-:Y:S02]  /*fcb0*/  IMAD.MOV.U32 R2, RZ, RZ, R14 ;  /* 0x000000ffff027224 */ /* 0x000fe400078e000e */
[----:B------:R-:W-:Y:S01]  /*fcc0*/  IMAD.MOV.U32 R3, RZ, RZ, R4 ;  /* 0x000000ffff037224 */ /* 0x000fe200078e0004 */
[----:B--2-4-:R-:W-:Y:S06]  /*fcd0*/  @!P1 BRA `(.L_x_313) ;  /* 0x0000000000289947 */ /* 0x014fec0003800000 */
[----:B------:R-:W-:Y:S02]  /*fce0*/  ULDC UR5, c[0x0][0x64c] ;  /* 0x0001930000057ab9 */ /* 0x000fe40000000800 */
[----:B------:R-:W-:-:S05]  /*fcf0*/  IADD3 R3, P1, R14, UR5, RZ ;  /* 0x000000050e037c10 */ /* 0x000fca000ff3e0ff */
[----:B------:R-:W-:-:S04]  /*fd00*/  IMAD.X R13, RZ, RZ, R4, P1 ;  /* 0x000000ffff0d7224 */ /* 0x000fc800008e0604 */
[----:B------:R-:W-:-:S04]  /*fd10*/  IMAD.WIDE.U32 R4, R13, UR8, RZ ;  /* 0x000000080d047c25 */ /* 0x000fc8000f8e00ff */
[----:B------:R-:W-:-:S04]  /*fd20*/  IMAD.WIDE.U32 R4, P1, R3, UR9, R4 ;  /* 0x0000000903047c25 */ /* 0x000fc8000f820004 */
[----:B------:R-:W-:-:S04]  /*fd30*/  IMAD.WIDE.U32 R2, R3, UR8, RZ ;  /* 0x0000000803027c25 */ /* 0x000fc8000f8e00ff */
[----:B------:R-:W-:Y:S01]  /*fd40*/  IMAD.MOV.U32 R2, RZ, RZ, R5 ;  /* 0x000000ffff027224 */ /* 0x000fe200078e0005 */
[----:B------:R-:W-:Y:S01]  /*fd50*/  IADD3 RZ, P4, R3, R4, RZ ;  /* 0x0000000403ff7210 */ /* 0x000fe20007f9e0ff */
[----:B------:R-:W-:-:S04]  /*fd60*/  IMAD.X R3, RZ, RZ, RZ, P1 ;  /* 0x000000ffff037224 */ /* 0x000fc800008e06ff */
[----:B------:R-:W-:-:S08]  /*fd70*/  IMAD.WIDE.U32.X R2, R13, UR9, R2, P4 ;  /* 0x000000090d027c25 */ /* 0x000fd0000a0e0402 */
.L_x_313:
[----:B------:R-:W-:Y:S01]  /*fd80*/  ULDC UR5, c[0x0][0x648] ;  /* 0x0001920000057ab9 */ /* 0x000fe20000000800 */
[----:B------:R-:W-:Y:S01]  /*fd90*/  LOP3.LUT R16, R16, UR19, RZ, 0xc0, !PT ;  /* 0x0000001310107c12 */ /* 0x000fe2000f8ec0ff */
[----:B------:R-:W-:Y:S01]  /*fda0*/  IMAD.MOV R17, RZ, RZ, -R17 ;  /* 0x000000ffff117224 */ /* 0x000fe200078e0a11 */
[----:B------:R-:W-:Y:S01]  /*fdb0*/  SHF.R.U64 R3, R2, UR5, R3 ;  /* 0x0000000502037c19 */ /* 0x000fe20008001203 */
[----:B------:R-:W-:Y:S01]  /*fdc0*/  ULDC UR5, c[0x0][0x638] ;  /* 0x00018e0000057ab9 */ /* 0x000fe20000000800 */
[----:B------:R-:W-:Y:S01]  /*fdd0*/  LOP3.LUT R7, R7, UR4, RZ, 0xc0, !PT ;  /* 0x0000000407077c12 */ /* 0x000fe2000f8ec0ff */
[----:B-1----:R-:W-:Y:S01]  /*fde0*/  @P2 IMAD R18, R15, R17, R12 ;  /* 0x000000110f122224 */ /* 0x002fe200078e020c */
[----:B------:R-:W-:Y:S01]  /*fdf0*/  ULDC UR6, c[0x0][0x610] ;  /* 0x0001840000067ab9 */ /* 0x000fe20000000800 */
[----:B------:R-:W-:Y:S02]  /*fe00*/  IMAD.MOV R5, RZ, RZ, -R3 ;  /* 0x000000ffff057224 */ /* 0x000fe400078e0a03 */
[----:B------:R-:W-:-:S02]  /*fe10*/  IMAD R3, R3, UR22, R16 ;  /* 0x0000001603037c24 */ /* 0x000fc4000f8e0210 */
[----:B------:R-:W-:Y:S01]  /*fe20*/  IMAD R14, R5, UR5, R14 ;  /* 0x00000005050e7c24 */ /* 0x000fe2000f8e020e */
[----:B------:R-:W-:Y:S01]  /*fe30*/  ULDC UR5, c[0x0][0x600] ;  /* 0x0001800000057ab9 */ /* 0x000fe20000000800 */
[----:B------:R-:W-:Y:S02]  /*fe40*/  IMAD R3, R3, UR6, R18 ;  /* 0x0000000603037c24 */ /* 0x000fe4000f8e0212 */
[----:B------:R-:W-:Y:S02]  /*fe50*/  IMAD R14, R14, UR5, R7 ;  /* 0x000000050e0e7c24 */ /* 0x000fe4000f8e0207 */
[----:B------:R-:W-:-:S03]  /*fe60*/  IMAD.MOV.U32 R2, RZ, RZ, 0x1 ;  /* 0x00000001ff027424 */ /* 0x000fc600078e00ff */
[----:B------:R-:W-:Y:S02]  /*fe70*/  SEL R4, R14, R3, !P2 ;  /* 0x000000030e047207 */ /* 0x000fe40005000000 */
[----:B------:R-:W-:-:S03]  /*fe80*/  SEL R3, R3, R14, !P2 ;  /* 0x0000000e03037207 */ /* 0x000fc60005000000 */
[----:B------:R1:W-:Y:S04]  /*fe90*/  STL [R1+0x8c], R4 ;  /* 0x00008c0401007387 */ /* 0x0003e80000100800 */
[----:B------:R1:W-:Y:S04]  /*fea0*/  STL [R1+0x78], R6 ;  /* 0x0000780601007387 */ /* 0x0003e80000100800 */
[----:B------:R1:W-:Y:S02]  /*feb0*/  STL [R1+0x88], R3 ;  /* 0x0000880301007387 */ /* 0x0003e40000100800 */
.L_x_311:
[----:B------:R-:W-:Y:S05]  /*fec0*/  BSYNC B1 ;  /* 0x0000000000017941 */ /* 0x000fea0003800000 */
.L_x_310:
[----:B------:R-:W-:-:S13]  /*fed0*/  LOP3.LUT P1, RZ, R2, 0xff, RZ, 0xc0, !PT ;  /* 0x000000ff02ff7812 */ /* 0x000fda000782c0ff */
[----:B------:R-:W-:Y:S05]  /*fee0*/  @P1 BRA `(.L_x_314) ;  /* 0xfffffff400001947 */ /* 0x000fea000383ffff */
[----:B------:R-:W-:Y:S05]  /*fef0*/  BSYNC B0 ;  /* 0x0000000000007941 */ /* 0x000fea0003800000 */
.L_x_302:
[----:B------:R-:W-:-:S03]  /*ff00*/  UMOV UR5, 0xffffffff ;  /* 0xffffffff00057882 */ /* 0x000fc60000000000 */
[----:B------:R-:W-:Y:S05]  /*ff10*/  BRA.DIV UR5, `(.L_x_315) ;  /* 0x0000000605347947 */ /* 0x000fea000b800000 */
[----:B------:R-:W-:-:S13]  /*ff20*/  ELECT P0, URZ, PT ;  /* 0x00000000003f782f */ /* 0x000fda0003800000 */
.L_x_330:
[----:B------:R-:W-:Y:S04]  /*ff30*/  BSSY B0, `(.L_x_316) ;  /* 0x0000023000007945 */ /* 0x000fe80003800000 */
[----:B------:R-:W-:Y:S05]  /*ff40*/  @!P0 BRA `(.L_x_317) ;  /* 0x0000000000848947 */ /* 0x000fea0003800000 */
[----:B------:R-:W-:-:S04]  /*ff50*/  ULOP3.LUT UR5, UR13, 0x2, URZ, 0xfc, !UPT ;  /* 0x000000020d057892 */ /* 0x000fc8000f8efc3f */
[----:B------:R-:W-:-:S06]  /*ff60*/  UISETP.NE.AND UP0, UPT, UR5, 0x3, UPT ;  /* 0x000000030500788c */ /* 0x000fcc000bf05270 */
[----:B------:R-:W-:-:S13]  /*ff70*/  PLOP3.LUT P0, PT, PT, PT, UP0, 0x80, 0x0 ;  /* 0x000000000000781c */ /* 0x000fda0003f0f008 */
[----:B------:R-:W-:Y:S05]  /*ff80*/  @!P0 BRA `(.L_x_318) ;  /* 0x0000000000048947 */ /* 0x000fea0003800000 */
[----:B------:R-:W-:Y:S01]  /*ff90*/  BPT.TRAP 0x1 ;  /* 0x000000040000795c */ /* 0x000fe20000300000 */
.L_x_318:
[----:B01----:R-:W0:Y:S01]  /*ffa0*/  S2R R3, SR_CgaCtaId ;  /* 0x0000000000037919 */ /* 0x003e220000008800 */
[----:B------:R-:W-:-:S04]  /*ffb0*/  MOV R2, 0x400 ;  /* 0x0000040000027802 */ /* 0x000fc80000000f00 */
[----:B0-----:R-:W-:Y:S02]  /*ffc0*/  LEA R3, R3, R2, 0x18 ;  /* 0x0000000203037211 */ /* 0x001fe400078ec0ff */
[----:B------:R-:W-:-:S03]  /*ffd0*/  SHF.L.U32 R2, R0, 0x1f, RZ ;  /* 0x0000001f00027819 */ /* 0x000fc600000006ff */
[----:B------:R-:W-:-:S04]  /*ffe0*/  VIADD R3, R3, 0x18 ;  /* 0x0000001803037836 */ /* 0x000fc80000000000 */
[C---:B------:R-:W-:Y:S02]  /*fff0*/  IMAD R7, R10.reuse, 0x8, R3 ;  /* 0x000000080a077824 */ /* 0x040fe400078e0203 */
[----:B------:R-:W-:Y:S02]  /*10000*/  VIADD R10, R10, 0x1 ;  /* 0x000000010a0a7836 */ /* 0x000fe40000000000 */
[----:B------:R-:W0:Y:S03]  /*10010*/  SYNCS.PHASECHK.TRANS64.TRYWAIT P0, [R7+URZ], R2 ;  /* 0x00000002070075a7 */ /* 0x000e26000800017f */
[----:B------:R-:W-:-:S04]  /*10020*/  ISETP.NE.AND P1, PT, R10, 0x3, PT ;  /* 0x000000030a00780c */ /* 0x000fc80003f25270 */
[----:B------:R-:W-:Y:S02]  /*10030*/  SEL R5, RZ, 0x1, P1 ;  /* 0x00000001ff057807 */ /* 0x000fe40000800000 */
[----:B------:R-:W-:Y:S02]  /*10040*/  SEL R10, R10, RZ, P1 ;  /* 0x000000ff0a0a7207 */ /* 0x000fe40000800000 */
[----:B------:R-:W-:-:S03]  /*10050*/  LOP3.LUT R5, R0, R5, RZ, 0x3c, !PT ;  /* 0x0000000500057212 */ /* 0x000fc600078e3cff */
[----:B------:R-:W-:Y:S01]  /*10060*/  IMAD R9, R10, 0x8, R3 ;  /* 0x000000080a097824 */ /* 0x000fe200078e0203 */
[----:B------:R-:W-:Y:S01]  /*10070*/  SHF.L.U32 R4, R5, 0x1f, RZ ;  /* 0x0000001f05047819 */ /* 0x000fe200000006ff */
[----:B0-----:R-:W-:Y:S06]  /*10080*/  @!P0 BRA `(.L_x_319) ;  /* 0x0000000000fc8947 */ /* 0x001fec0003800000 */
.L_x_331:
[----:B------:R-:W1:Y:S01]  /*10090*/  SYNCS.PHASECHK.TRANS64.TRYWAIT P0, [R9+URZ], R4 ;  /* 0x00000004090075a7 */ /* 0x000e62000800017f */
[----:B------:R-:W-:-:S05]  /*100a0*/  VIADD R0, R10, 0x1 ;  /* 0x000000010a007836 */ /* 0x000fca0000000000 */
[----:B------:R-:W-:-:S04]  /*100b0*/  ISETP.NE.AND P1, PT, R0, 0x3, PT ;  /* 0x000000030000780c */ /* 0x000fc80003f25270 */
[----:B0-----:R-:W-:Y:S02]  /*100c0*/  SEL R2, RZ, 0x1, P1 ;  /* 0x00000001ff027807 */ /* 0x001fe40000800000 */
[----:B------:R-:W-:Y:S02]  /*100d0*/  SEL R0, R0, RZ, P1 ;  /* 0x000000ff00007207 */ /* 0x000fe40000800000 */
[----:B------:R-:W-:Y:S01]  /*100e0*/  LOP3.LUT R2, R5, R2, RZ, 0x3c, !PT ;  /* 0x0000000205027212 */ /* 0x000fe200078e3cff */
[----:B-1----:R-:W-:Y:S06]  /*100f0*/  @!P0 BRA `(.L_x_320) ;  /* 0x0000000000f48947 */ /* 0x002fec0003800000 */
.L_x_332:
[----:B------:R-:W-:Y:S01]  /*10100*/  IMAD R3, R0, 0x8, R3 ;  /* 0x0000000800037824 */ /* 0x000fe200078e0203 */
[----:B------:R-:W-:-:S07]  /*10110*/  SHF.L.U32 R0, R2, 0x1f, RZ ;  /* 0x0000001f02007819 */ /* 0x000fce00000006ff */
.L_x_321:
[----:B-1----:R1:W2:Y:S02]  /*10120*/  SYNCS.PHASECHK.TRANS64.TRYWAIT P0, [R3+URZ], R0 ;  /* 0x00000000030075a7 */ /* 0x0022a4000800017f */
[----:B--2---:R-:W-:Y:S05]  /*10130*/  @!P0 NANOSLEEP.SYNCS 0x989680 ;  /* 0x009896800000895d */ /* 0x004fea0003900000 */
[----:B------:R-:W2:Y:S02]  /*10140*/  @!P0 SYNCS.PHASECHK.TRANS64 P0, [R3+URZ], R0 ;  /* 0x00000000030085a7 */ /* 0x000ea4000800007f */
[----:B--2---:R-:W-:Y:S05]  /*10150*/  @!P0 BRA `(.L_x_321) ;  /* 0xfffffffc00f08947 */ /* 0x004fea000383ffff */
.L_x_317:
[----:B------:R-:W-:Y:S05]  /*10160*/  BSYNC B0 ;  /* 0x0000000000007941 */ /* 0x000fea0003800000 */
.L_x_316:
[----:B------:R-:W-:Y:S05]  /*10170*/  EXIT ;  /* 0x000000000000794d */ /* 0x000fea0003800000 */
.L_x_19:
[----:B----4-:R-:W-:-:S04]  /*10180*/  IMAD.U32 R3, RZ, RZ, UR17 ;  /* 0x00000011ff037e24 */ /* 0x010fc8000f8e00ff */
[----:B------:R4:W0:Y:S03]  /*10190*/  SYNCS.PHASECHK.TRANS64.TRYWAIT P0, [R3+URZ+-0x8], R0 ;  /* 0xfffff800030075a7 */ /* 0x000826000800017f */
[----:B0-----:R-:W-:Y:S05]  /*101a0*/  @!P0 NANOSLEEP.SYNCS 0x989680 ;  /* 0x009896800000895d */ /* 0x001fea0003900000 */
[----:B------:R-:W0:Y:S02]  /*101b0*/  @!P0 SYNCS.PHASECHK.TRANS64 P0, [R3+URZ+-0x8], R0 ;  /* 0xfffff800030085a7 */ /* 0x000e24000800007f */
[----:B0-----:R-:W-:Y:S05]  /*101c0*/  @!P0 BRA `(.L_x_19) ;  /* 0xfffffffc00ec8947 */ /* 0x001fea000383ffff */
[----:B------:R-:W-:Y:S05]  /*101d0*/  BRA `(.L_x_322) ;  /* 0xffffff14008c7947 */ /* 0x000fea000383ffff */
.L_x_24:
[----:B-1----:R-:W-:-:S04]  /*101e0*/  IMAD.U32 R3, RZ, RZ, UR6 ;  /* 0x00000006ff037e24 */ /* 0x002fc8000f8e00ff */
[----:B------:R1:W2:Y:S03]  /*101f0*/  SYNCS.PHASECHK.TRANS64.TRYWAIT P0, [R3+URZ], R0 ;  /* 0x00000000030075a7 */ /* 0x0002a6000800017f */
[----:B--2---:R-:W-:Y:S05]  /*10200*/  @!P0 NANOSLEEP.SYNCS 0x989680 ;  /* 0x009896800000895d */ /* 0x004fea0003900000 */
[----:B------:R-:W2:Y:S02]  /*10210*/  @!P0 SYNCS.PHASECHK.TRANS64 P0, [R3+URZ], R0 ;  /* 0x00000000030085a7 */ /* 0x000ea4000800007f */
[----:B--2---:R-:W-:Y:S05]  /*10220*/  @!P0 BRA `(.L_x_24) ;  /* 0xfffffffc00ec8947 */ /* 0x004fea000383ffff */
[----:B------:R-:W-:Y:S05]  /*10230*/  BRA `(.L_x_23) ;  /* 0xffffff1c00f47947 */ /* 0x000fea000383ffff */
.L_x_30:
[----:B-----5:R3:W-:Y:S02]  /*10240*/  STL [R1+0xa0], R0 ;  /* 0x0000a00001007387 */ /* 0x0207e40000100800 */
[----:B---3--:R-:W-:-:S04]  /*10250*/  IMAD.U32 R0, RZ, RZ, UR9 ;  /* 0x00000009ff007e24 */ /* 0x008fc8000f8e00ff */
[----:B------:R3:W4:Y:S03]  /*10260*/  SYNCS.PHASECHK.TRANS64.TRYWAIT P0, [R0+URZ], R229 ;  /* 0x000000e5000075a7 */ /* 0x000726000800017f */
[----:B----4-:R-:W-:Y:S05]  /*10270*/  @!P0 NANOSLEEP.SYNCS 0x989680 ;  /* 0x009896800000895d */ /* 0x010fea0003900000 */
[----:B------:R3:W4:Y:S02]  /*10280*/  @!P0 SYNCS.PHASECHK.TRANS64 P0, [R0+URZ], R229 ;  /* 0x000000e5000085a7 */ /* 0x000724000800007f */
[----:B---3--:R3:W5:Y:S02]  /*10290*/  LDL.LU R0, [R1+0xa0] ;  /* 0x0000a00001007983 */ /* 0x0087640000300800 */
[----:B---34-:R-:W-:Y:S05]  /*102a0*/  @!P0 BRA `(.L_x_30) ;  /* 0xfffffffc00e48947 */ /* 0x018fea000383ffff */
[----:B------:R-:W-:Y:S05]  /*102b0*/  BRA `(.L_x_29) ;  /* 0xffffff30005c7947 */ /* 0x000fea000383ffff */
.L_x_38:
[----:B0-----:R-:W-:-:S04]  /*102c0*/  IMAD.U32 R25, RZ, RZ, UR17 ;  /* 0x00000011ff197e24 */ /* 0x001fc8000f8e00ff */
[----:B------:R0:W3:Y:S03]  /*102d0*/  SYNCS.PHASECHK.TRANS64.TRYWAIT P0, [R25+URZ+0x8], R24 ;  /* 0x00000818190075a7 */ /* 0x0000e6000800017f */
[----:B---3--:R-:W-:Y:S05]  /*102e0*/  @!P0 NANOSLEEP.SYNCS 0x989680 ;  /* 0x009896800000895d */ /* 0x008fea0003900000 */
[----:B------:R-:W3:Y:S02]  /*102f0*/  @!P0 SYNCS.PHASECHK.TRANS64 P0, [R25+URZ+0x8], R24 ;  /* 0x00000818190085a7 */ /* 0x000ee4000800007f */
[----:B---3--:R-:W-:Y:S05]  /*10300*/  @!P0 BRA `(.L_x_38) ;  /* 0xfffffffc00ec8947 */ /* 0x008fea000383ffff */
[----:B------:R-:W-:Y:S05]  /*10310*/  BRA `(.L_x_323) ;  /* 0xffffff5400707947 */ /* 0x000fea000383ffff */
.L_x_303:
[----:B------:R-:W-:Y:S01]  /*10320*/  BSSY B1, `(.L_x_324) ;  /* 0x0000006000017945 */ /* 0x000fe20003800000 */
[----:B------:R-:W-:-:S07]  /*10330*/  IMAD.MOV.U32 R2, RZ, RZ, -0x1 ;  /* 0xffffffffff027424 */ /* 0x000fce00078e00ff */
[----:B------:R-:W-:Y:S05]  /*10340*/  WARPSYNC.COLLECTIVE R2, `(.L_x_325) ;  /* 0x00000000020c7348 */ /* 0x000fea0003c00000 */
[----:B------:R-:W-:Y:S02]  /*10350*/  ELECT P1, UR62, PT ;  /* 0x00000000003e782f */ /* 0x000fe40003820000 */
[----:B------:R-:W-:Y:S01]  /*10360*/  MOV R2, UR62 ;  /* 0x0000003e00027c02 */ /* 0x000fe20008000f00 */
[----:B------:R-:W-:Y:S10]  /*10370*/  ENDCOLLECTIVE ;  /* 0x000000000000791b */ /* 0x000ff40003800000 */
.L_x_325:
[----:B------:R-:W-:Y:S05]  /*10380*/  BSYNC B1 ;  /* 0x0000000000017941 */ /* 0x000fea0003800000 */
.L_x_324:
[----:B------:R-:W-:Y:S05]  /*10390*/  BRA `(.L_x_326) ;  /* 0xffffffec00e07947 */ /* 0x000fea000383ffff */
.L_x_306:
[----:B-1----:R1:W2:Y:S02]  /*103a0*/  SYNCS.PHASECHK.TRANS64.TRYWAIT P1, [R13+URZ+0x18], R4 ;  /* 0x000018040d0075a7 */ /* 0x0022a4000802017f */
[----:B--2---:R-:W-:Y:S05]  /*103b0*/  @!P1 NANOSLEEP.SYNCS 0x989680 ;  /* 0x009896800000995d */ /* 0x004fea0003900000 */
[----:B------:R-:W2:Y:S02]  /*103c0*/  @!P1 SYNCS.PHASECHK.TRANS64 P1, [R13+URZ+0x18], R4 ;  /* 0x000018040d0095a7 */ /* 0x000ea4000802007f */
[----:B--2---:R-:W-:Y:S05]  /*103d0*/  @!P1 BRA `(.L_x_306) ;  /* 0xfffffffc00f09947 */ /* 0x004fea000383ffff */
[----:B------:R-:W-:Y:S05]  /*103e0*/  BRA `(.L_x_327) ;  /* 0xfffffff0001c7947 */ /* 0x000fea000383ffff */
.L_x_315:
[----:B------:R-:W-:Y:S01]  /*103f0*/  BSSY B0, `(.L_x_328) ;  /* 0x0000006000007945 */ /* 0x000fe20003800000 */
[----:B------:R-:W-:-:S07]  /*10400*/  IMAD.MOV.U32 R2, RZ, RZ, -0x1 ;  /* 0xffffffffff027424 */ /* 0x000fce00078e00ff */
[----:B01----:R-:W-:Y:S05]  /*10410*/  WARPSYNC.COLLECTIVE R2, `(.L_x_329) ;  /* 0x00000000020c7348 */ /* 0x003fea0003c00000 */
[----:B------:R-:W-:Y:S02]  /*10420*/  ELECT P1, UR62, PT ;  /* 0x00000000003e782f */ /* 0x000fe40003820000 */
[----:B------:R-:W-:Y:S01]  /*10430*/  MOV R2, UR62 ;  /* 0x0000003e00027c02 */ /* 0x000fe20008000f00 */
[----:B01----:R-:W-:Y:S10]  /*10440*/  ENDCOLLECTIVE ;  /* 0x000000000000791b */ /* 0x003ff40003800000 */
.L_x_329:
[----:B------:R-:W-:Y:S05]  /*10450*/  BSYNC B0 ;  /* 0x0000000000007941 */ /* 0x000fea0003800000 */
.L_x_328:
[----:B------:R-:W-:Y:S01]  /*10460*/  PLOP3.LUT P0, PT, P1, PT, PT, 0x80, 0x0 ;  /* 0x000000000000781c */ /* 0x000fe20000f0f070 */
[----:B------:R-:W-:-:S12]  /*10470*/  BRA `(.L_x_330) ;  /* 0xfffffff800ac7947 */ /* 0x000fd8000383ffff */
.L_x_319:
[----:B0-----:R0:W1:Y:S02]  /*10480*/  SYNCS.PHASECHK.TRANS64.TRYWAIT P0, [R7+URZ], R2 ;  /* 0x00000002070075a7 */ /* 0x001064000800017f */
[----:B-1----:R-:W-:Y:S05]  /*10490*/  @!P0 NANOSLEEP.SYNCS 0x989680 ;  /* 0x009896800000895d */ /* 0x002fea0003900000 */
[----:B------:R-:W1:Y:S02]  /*104a0*/  @!P0 SYNCS.PHASECHK.TRANS64 P0, [R7+URZ], R2 ;  /* 0x00000002070085a7 */ /* 0x000e64000800007f */
[----:B-1----:R-:W-:Y:S05]  /*104b0*/  @!P0 BRA `(.L_x_319) ;  /* 0xfffffffc00f08947 */ /* 0x002fea000383ffff */
[----:B------:R-:W-:Y:S05]  /*104c0*/  BRA `(.L_x_331) ;  /* 0xfffffff800f07947 */ /* 0x000fea000383ffff */
.L_x_320:
[----:B0-----:R0:W1:Y:S02]  /*104d0*/  SYNCS.PHASECHK.TRANS64.TRYWAIT P0, [R9+URZ], R4 ;  /* 0x00000004090075a7 */ /* 0x001064000800017f */
[----:B-1----:R-:W-:Y:S05]  /*104e0*/  @!P0 NANOSLEEP.SYNCS 0x989680 ;  /* 0x009896800000895d */ /* 0x002fea0003900000 */
[----:B------:R-:W1:Y:S02]  /*104f0*/  @!P0 SYNCS.PHASECHK.TRANS64 P0, [R9+URZ], R4 ;  /* 0x00000004090085a7 */ /* 0x000e64000800007f */
[----:B-1----:R-:W-:Y:S05]  /*10500*/  @!P0 BRA `(.L_x_320) ;  /* 0xfffffffc00f08947 */ /* 0x002fea000383ffff */
[----:B------:R-:W-:Y:S05]  /*10510*/  BRA `(.L_x_332) ;  /* 0xfffffff800f87947 */ /* 0x000fea000383ffff */
.L_x_333:
[----:B------:R-:W-:-:S00]  /*10520*/  BRA `(.L_x_333) ;  /* 0xfffffffc00fc7947 */ /* 0x000fc0000383ffff */
[----:B------:R-:W-:-:S00]  /*10530*/  NOP ;  /* 0x0000000000007918 */ /* 0x000fc00000000000 */
        /* <DEDUP_REMOVED lines=12> */
.L_x_334:


//--------------------- .nv.shared._ZN7cutlass13device_kernelINS_4gemm6kernel13GemmUniversalIN4cute5tupleIJiiiiEEENS1_10collective13CollectiveMmaINS1_37MainloopSm90TmaGmmaWarpSpecializedFP8ILi3ENS5_IJNS4_1CILi2EEENSA_ILi1EEESC_EEENS1_32KernelTmaWarpSpecializedPingpongEEENS5_IJNSA_ILi64EEENSA_ILi256EEESG_EEENS_12float_e5m2_tENS5_IJlSC_lEEESJ_SK_NS4_8TiledMMAINS4_8MMA_AtomIJNS4_4SM904GMMA31MMA_64x256x32_F32E5M2E5M2_SS_TNILNSO_7ScaleInE1ELSQ_1EEEEEENS4_6LayoutINS5_IJSC_SC_SC_EEENS5_IJNSA_ILi0EEESV_SV_EEEEENS5_IJNS4_10UnderscoreESY_SY_EEEEENS4_13SM90_TMA_LOADENS4_14ComposedLayoutINS4_7SwizzleILi2ELi4ELi3EEENS4_18smem_ptr_flag_bitsILi8EEENST_INS5_IJNSA_ILi8EEESG_EEENS5_IJSG_SC_EEEEEEEvNS4_8identityENS4_23SM90_TMA_LOAD_MULTICASTES1B_vS1C_EENS_8epilogue10collective6detail29Sm90TmaWarpSpecializedAdapterINS1G_15DefaultEpilogueISJ_SK_SK_NS1F_6thread17LinearCombinationISJ_Li1EffLNS1K_9ScaleType4KindE0ELNS_15FloatRoundStyleE2ESJ_EENS1_15EpilogueDefaultEEEEEvvEEEEvNT_6ParamsE --------------------------
	.section	.nv.shared._ZN7cutlass13device_kernelINS_4gemm6kernel13GemmUniversalIN4cute5tupleIJiiiiEEENS1_10collective13CollectiveMmaINS1_37MainloopSm90TmaGmmaWarpSpecializedFP8ILi3ENS5_IJNS4_1CILi2EEENSA_ILi1EEESC_EEENS1_32KernelTmaWarpSpecializedPingpongEEENS5_IJNSA_ILi64EEENSA_ILi256EEESG_EEENS_12float_e5m2_tENS5_IJlSC_lEEESJ_SK_NS4_8TiledMMAINS4_8MMA_AtomIJNS4_4SM904GMMA31MMA_64x256x32_F32E5M2E5M2_SS_TNILNSO_7ScaleInE1ELSQ_1EEEEEENS4_6LayoutINS5_IJSC_SC_SC_EEENS5_IJNSA_ILi0EEESV_SV_EEEEENS5_IJNS4_10UnderscoreESY_SY_EEEEENS4_13SM90_TMA_LOADENS4_14ComposedLayoutINS4_7SwizzleILi2ELi4ELi3EEENS4_18smem_ptr_flag_bitsILi8EEENST_INS5_IJNSA_ILi8EEESG_EEENS5_IJSG_SC_EEEEEEEvNS4_8identityENS4_23SM90_TMA_LOAD_MULTICASTES1B_vS1C_EENS_8epilogue10collective6detail29Sm90TmaWarpSpecializedAdapterINS1G_15DefaultEpilogueISJ_SK_SK_NS1F_6thread17LinearCombinationISJ_Li1EffLNS1K_9ScaleType4KindE0ELNS_15FloatRoundStyleE2ESJ_EENS1_15EpilogueDefaultEEEEEvvEEEEvNT_6ParamsE,"aw",@nobits
	.sectionflags	@""
	.align	16
	.zero		1024


//--------------------- .nv.shared.reserved.0     --------------------------
	.section	.nv.shared.reserved.0,"aw",@nobits
	.weak		__nv_reservedSMEM_offset_0_alias
	.size		__nv_reservedSMEM_offset_0_alias, 0, 0
	.other		__nv_reservedSMEM_offset_0_alias,@"STO_CUDA_RESERVED_SHARED STV_DEFAULT"
__nv_reservedSMEM_offset_0_alias:
	.zero		0


//--------------------- .nv.global                --------------------------
	.section	.nv.global,"aw",@nobits
.nv.global:
	.type		_ZN39_INTERNAL_6bf709dd_4_k_cu_7c352946_50544cute1_E,@object
	.size		_ZN39_INTERNAL_6bf709dd_4_k_cu_7c352946_50544cute1_E,(_ZN39_INTERNAL_6bf709dd_4_k_cu_7c352946_50544cuda3std3__45__cpo6cbeginE - _ZN39_INTERNAL_6bf709dd_4_k_cu_7c352946_50544cute1_E)
_ZN39_INTERNAL_6bf709dd_4_k_cu_7c352946_50544cute1_E:
	.zero		1
	.type		_ZN39_INTERNAL_6bf709dd_4_k_cu_7c352946_50544cuda3std3__45__cpo6cbeginE,@object
	.size		_ZN39_INTERNAL_6bf709dd_4_k_cu_7c352946_50544cuda3std3__45__cpo6cbeginE,(_ZN39_INTERNAL_6bf709dd_4_k_cu_7c352946_50544cuda3std3__48in_placeE - _ZN39_INTERNAL_6bf709dd_4_k_cu_7c352946_50544cuda3std3__45__cpo6cbeginE)
_ZN39_INTERNAL_6bf709dd_4_k_cu_7c352946_50544cuda3std3__45__cpo6cbeginE:
	.zero		1
	.type		_ZN39_INTERNAL_6bf709dd_4_k_cu_7c352946_50544cuda3std3__48in_placeE,@object
	.size		_ZN39_INTERNAL_6bf709dd_4_k_cu_7c352946_50544cuda3std3__48in_placeE,(_ZN39_INTERNAL_6bf709dd_4_k_cu_7c352946_50544cuda3std6ranges3__45__cpo9iter_moveE - _ZN39_INTERNAL_6bf709dd_4_k_cu_7c352946_50544cuda3std3__48in_placeE)
_ZN39_INTERNAL_6bf709dd_4_k_cu_7c352946_50544cuda3std3__48in_placeE:
	.zero		1
	.type		_ZN39_INTERNAL_6bf709dd_4_k_cu_7c352946_50544cuda3std6ranges3__45__cpo9iter_moveE,@object
	.size		_ZN39_INTERNAL_6bf709dd_4_k_cu_7c352946_50544cuda3std6ranges3__45__cpo9iter_moveE,(_ZN39_INTERNAL_6bf709dd_4_k_cu_7c352946_50544cuda3std3__45__cpo5beginE - _ZN39_INTERNAL_6bf709dd_4_k_cu_7c352946_50544cuda3std6ranges3__45__cpo9iter_moveE)
_ZN39_INTERNAL_6bf709dd_4_k_cu_7c352946_50544cuda3std6ranges3__45__cpo9iter_moveE:
	.zero		1
	.type		_ZN39_INTERNAL_6bf709dd_4_k_cu_7c352946_50544cuda3std3__45__cpo5beginE,@object
	.size		_ZN39_INTERNAL_6bf709dd_4_k_cu_7c352946_50544cuda3std3__45__cpo5beginE,(_ZN39_INTERNAL_6bf709dd_4_k_cu_7c352946_50544cuda3std3__441_GLOBAL__N__6bf709dd_4_k_cu_7c352946_50546ignoreE - _ZN39_INTERNAL_6bf709dd_4_k_cu_7c352946_50544cuda3std3__45__cpo5beginE)
_ZN39_INTERNAL_6bf709dd_4_k_cu_7c352946_50544cuda3std3__45__cpo5beginE:
	.zero		1
	.type		_ZN39_INTERNAL_6bf709dd_4_k_cu_7c352946_50544cuda3std3__441_GLOBAL__N__6bf709dd_4_k_cu_7c352946_50546ignoreE,@object
	.size		_ZN39_INTERNAL_6bf709dd_4_k_cu_7c352946_50544cuda3std3__441_GLOBAL__N__6bf709dd_4_k_cu_7c352946_50546ignoreE,(_ZN39_INTERNAL_6bf709dd_4_k_cu_7c352946_50544cute7productE - _ZN39_INTERNAL_6bf709dd_4_k_cu_7c352946_50544cuda3std3__441_GLOBAL__N__6bf709dd_4_k_cu_7c352946_50546ignoreE)
_ZN39_INTERNAL_6bf709dd_4_k_cu_7c352946_50544cuda3std3__441_GLOBAL__N__6bf709dd_4_k_cu_7c352946_50546ignoreE:
	.zero		1
	.type		_ZN39_INTERNAL_6bf709dd_4_k_cu_7c352946_50544cute7productE,@object
	.size		_ZN39_INTERNAL_6bf709dd_4_k_cu_7c352946_50544cute7productE,(_ZN39_INTERNAL_6bf709dd_4_k_cu_7c352946_50544cuda3std3__45__cpo3endE - _ZN39_INTERNAL_6bf709dd_4_k_cu_7c352946_50544cute7productE)
_ZN39_INTERNAL_6bf709dd_4_k_cu_7c352946_50544cute7productE:
	.zero		1
	.type		_ZN39_INTERNAL_6bf709dd_4_k_cu_7c352946_50544cuda3std3__45__cpo3endE,@object
	.size		_ZN39_INTERNAL_6bf709dd_4_k_cu_7c352946_50544cuda3std3__45__cpo3endE,(_ZN39_INTERNAL_6bf709dd_4_k_cu_7c352946_50544cuda3std3__419piecewise_constructE - _ZN39_INTERNAL_6bf709dd_4_k_cu_7c352946_50544cuda3std3__45__cpo3endE)
_ZN39_INTERNAL_6bf709dd_4_k_cu_7c352946_50544cuda3std3__45__cpo3endE:
	.zero		1
	.type		_ZN39_INTERNAL_6bf709dd_4_k_cu_7c352946_50544cuda3std3__419piecewise_constructE,@object
	.size		_ZN39_INTERNAL_6bf709dd_4_k_cu_7c352946_50544cuda3std3__419piecewise_constructE,(_ZN39_INTERNAL_6bf709dd_4_k_cu_7c352946_50544cuda3std3__45__cpo4cendE - _ZN39_INTERNAL_6bf709dd_4_k_cu_7c352946_50544cuda3std3__419piecewise_constructE)
_ZN39_INTERNAL_6bf709dd_4_k_cu_7c352946_50544cuda3std3__419piecewise_constructE:
	.zero		1
	.type		_ZN39_INTERNAL_6bf709dd_4_k_cu_7c352946_50544cuda3std3__45__cpo4cendE,@object
	.size		_ZN39_INTERNAL_6bf709dd_4_k_cu_7c352946_50544cuda3std3__45__cpo4cendE,(_ZN39_INTERNAL_6bf709dd_4_k_cu_7c352946_50544cuda3std6ranges3__45__cpo4swapE - _ZN39_INTERNAL_6bf709dd_4_k_cu_7c352946_50544cuda3std3__45__cpo4cendE)
_ZN39_INTERNAL_6bf709dd_4_k_cu_7c352946_50544cuda3std3__45__cpo4cendE:
	.zero		1
	.type		_ZN39_INTERNAL_6bf709dd_4_k_cu_7c352946_50544cuda3std6ranges3__45__cpo4swapE,@object
	.size		_ZN39_INTERNAL_6bf709dd_4_k_cu_7c352946_50544cuda3std6ranges3__45__cpo4swapE,(.L_7 - _ZN39_INTERNAL_6bf709dd_4_k_cu_7c352946_50544cuda3std6ranges3__45__cpo4swapE)
_ZN39_INTERNAL_6bf709dd_4_k_cu_7c352946_50544cuda3std6ranges3__45__cpo4swapE:
	.zero		1
.L_7:


//--------------------- .nv.constant0._ZN7cutlass13device_kernelINS_4gemm6kernel13GemmUniversalIN4cute5tupleIJiiiiEEENS1_10collective13CollectiveMmaINS1_37MainloopSm90TmaGmmaWarpSpecializedFP8ILi3ENS5_IJNS4_1CILi2EEENSA_ILi1EEESC_EEENS1_32KernelTmaWarpSpecializedPingpongEEENS5_IJNSA_ILi64EEENSA_ILi256EEESG_EEENS_12float_e5m2_tENS5_IJlSC_lEEESJ_SK_NS4_8TiledMMAINS4_8MMA_AtomIJNS4_4SM904GMMA31MMA_64x256x32_F32E5M2E5M2_SS_TNILNSO_7ScaleInE1ELSQ_1EEEEEENS4_6LayoutINS5_IJSC_SC_SC_EEENS5_IJNSA_ILi0EEESV_SV_EEEEENS5_IJNS4_10UnderscoreESY_SY_EEEEENS4_13SM90_TMA_LOADENS4_14ComposedLayoutINS4_7SwizzleILi2ELi4ELi3EEENS4_18smem_ptr_flag_bitsILi8EEENST_INS5_IJNSA_ILi8EEESG_EEENS5_IJSG_SC_EEEEEEEvNS4_8identityENS4_23SM90_TMA_LOAD_MULTICASTES1B_vS1C_EENS_8epilogue10collective6detail29Sm90TmaWarpSpecializedAdapterINS1G_15DefaultEpilogueISJ_SK_SK_NS1F_6thread17LinearCombinationISJ_Li1EffLNS1K_9ScaleType4KindE0ELNS_15FloatRoundStyleE2ESJ_EENS1_15EpilogueDefaultEEEEEvvEEEEvNT_6ParamsE --------------------------
	.section	.nv.constant0._ZN7cutlass13device_kernelINS_4gemm6kernel13GemmUniversalIN4cute5tupleIJiiiiEEENS1_10collective13CollectiveMmaINS1_37MainloopSm90TmaGmmaWarpSpecializedFP8ILi3ENS5_IJNS4_1CILi2EEENSA_ILi1EEESC_EEENS1_32KernelTmaWarpSpecializedPingpongEEENS5_IJNSA_ILi64EEENSA_ILi256EEESG_EEENS_12float_e5m2_tENS5_IJlSC_lEEESJ_SK_NS4_8TiledMMAINS4_8MMA_AtomIJNS4_4SM904GMMA31MMA_64x256x32_F32E5M2E5M2_SS_TNILNSO_7ScaleInE1ELSQ_1EEEEEENS4_6LayoutINS5_IJSC_SC_SC_EEENS5_IJNSA_ILi0EEESV_SV_EEEEENS5_IJNS4_10UnderscoreESY_SY_EEEEENS4_13SM90_TMA_LOADENS4_14ComposedLayoutINS4_7SwizzleILi2ELi4ELi3EEENS4_18smem_ptr_flag_bitsILi8EEENST_INS5_IJNSA_ILi8EEESG_EEENS5_IJSG_SC_EEEEEEEvNS4_8identityENS4_23SM90_TMA_LOAD_MULTICASTES1B_vS1C_EENS_8epilogue10collective6detail29Sm90TmaWarpSpecializedAdapterINS1G_15DefaultEpilogueISJ_SK_SK_NS1F_6thread17LinearCombinationISJ_Li1EffLNS1K_9ScaleType4KindE0ELNS_15FloatRoundStyleE2ESJ_EENS1_15EpilogueDefaultEEEEEvvEEEEvNT_6ParamsE,"a",@progbits
	.sectionflags	@""
	.align	4
.nv.constant0._ZN7cutlass13device_kernelINS_4gemm6kernel13GemmUniversalIN4cute5tupleIJiiiiEEENS1_10collective13CollectiveMmaINS1_37MainloopSm90TmaGmmaWarpSpecializedFP8ILi3ENS5_IJNS4_1CILi2EEENSA_ILi1EEESC_EEENS1_32KernelTmaWarpSpecializedPingpongEEENS5_IJNSA_ILi64EEENSA_ILi256EEESG_EEENS_12float_e5m2_tENS5_IJlSC_lEEESJ_SK_NS4_8TiledMMAINS4_8MMA_AtomIJNS4_4SM904GMMA31MMA_64x256x32_F32E5M2E5M2_SS_TNILNSO_7ScaleInE1ELSQ_1EEEEEENS4_6LayoutINS5_IJSC_SC_SC_EEENS5_IJNSA_ILi0EEESV_SV_EEEEENS5_IJNS4_10UnderscoreESY_SY_EEEEENS4_13SM90_TMA_LOADENS4_14ComposedLayoutINS4_7SwizzleILi2ELi4ELi3EEENS4_18smem_ptr_flag_bitsILi8EEENST_INS5_IJNSA_ILi8EEESG_EEENS5_IJSG_SC_EEEEEEEvNS4_8identityENS4_23SM90_TMA_LOAD_MULTICASTES1B_vS1C_EENS_8epilogue10collective6detail29Sm90TmaWarpSpecializedAdapterINS1G_15DefaultEpilogueISJ_SK_SK_NS1F_6thread17LinearCombinationISJ_Li1EffLNS1K_9ScaleType4KindE0ELNS_15FloatRoundStyleE2ESJ_EENS1_15EpilogueDefaultEEEEEvvEEEEvNT_6ParamsE:
	.zero		1664


//--------------------- SYMBOLS --------------------------

	.type		.nv.reservedSmem.offset0,@object
	.size		.nv.reservedSmem.offset0,0x4
